//
// Generated by NVIDIA NVVM Compiler
//
// Compiler Build ID: CL-36424714
// Cuda compilation tools, release 13.0, V13.0.88
// Based on NVVM 20.0.0
//

.version 9.0
.target sm_100
.address_size 64

	// .globl	_Z10build_up_bPfS_S_iiffff
.func  (.param .b64 func_retval0) __internal_accurate_pow
(
	.param .b64 __internal_accurate_pow_param_0
)
;

.visible .entry _Z10build_up_bPfS_S_iiffff(
	.param .u64 .ptr .align 1 _Z10build_up_bPfS_S_iiffff_param_0,
	.param .u64 .ptr .align 1 _Z10build_up_bPfS_S_iiffff_param_1,
	.param .u64 .ptr .align 1 _Z10build_up_bPfS_S_iiffff_param_2,
	.param .u32 _Z10build_up_bPfS_S_iiffff_param_3,
	.param .u32 _Z10build_up_bPfS_S_iiffff_param_4,
	.param .f32 _Z10build_up_bPfS_S_iiffff_param_5,
	.param .f32 _Z10build_up_bPfS_S_iiffff_param_6,
	.param .f32 _Z10build_up_bPfS_S_iiffff_param_7,
	.param .f32 _Z10build_up_bPfS_S_iiffff_param_8
)
{
	.reg .pred 	%p<6>;
	.reg .b32 	%r<14>;
	.reg .b32 	%f<18>;
	.reg .b64 	%rd<21>;
	.reg .b64 	%fd<26>;

	ld.param.u32 	%r2, [_Z10build_up_bPfS_S_iiffff_param_3];
	ld.param.u32 	%r3, [_Z10build_up_bPfS_S_iiffff_param_4];
	ld.param.f32 	%f1, [_Z10build_up_bPfS_S_iiffff_param_5];
	ld.param.f32 	%f2, [_Z10build_up_bPfS_S_iiffff_param_6];
	ld.param.f32 	%f3, [_Z10build_up_bPfS_S_iiffff_param_7];
	ld.param.f32 	%f4, [_Z10build_up_bPfS_S_iiffff_param_8];
	mov.u32 	%r4, %ctaid.x;
	mov.u32 	%r5, %ntid.x;
	mov.u32 	%r6, %tid.x;
	mad.lo.s32 	%r1, %r4, %r5, %r6;
	setp.lt.s32 	%p1, %r1, %r2;
	@%p1 bra 	$L__BB0_4;
	rem.s32 	%r7, %r1, %r2;
	setp.eq.s32 	%p2, %r7, 0;
	add.s32 	%r9, %r2, -1;
	setp.eq.s32 	%p3, %r7, %r9;
	or.pred  	%p4, %p2, %p3;
	@%p4 bra 	$L__BB0_4;
	add.s32 	%r10, %r3, -1;
	mul.lo.s32 	%r11, %r10, %r2;
	setp.ge.s32 	%p5, %r1, %r11;
	@%p5 bra 	$L__BB0_4;
	ld.param.u64 	%rd20, [_Z10build_up_bPfS_S_iiffff_param_2];
	ld.param.u64 	%rd19, [_Z10build_up_bPfS_S_iiffff_param_1];
	ld.param.u64 	%rd18, [_Z10build_up_bPfS_S_iiffff_param_0];
	cvta.to.global.u64 	%rd4, %rd19;
	cvta.to.global.u64 	%rd5, %rd18;
	cvt.f64.f32 	%fd1, %f4;
	cvt.f64.f32 	%fd2, %f3;
	rcp.rn.f64 	%fd3, %fd2;
	mul.wide.s32 	%rd6, %r1, 4;
	add.s64 	%rd7, %rd5, %rd6;
	ld.global.f32 	%f5, [%rd7+4];
	ld.global.f32 	%f6, [%rd7+-4];
	sub.f32 	%f7, %f5, %f6;
	cvt.f64.f32 	%fd4, %f7;
	cvt.f64.f32 	%fd5, %f1;
	add.f64 	%fd6, %fd5, %fd5;
	div.rn.f64 	%fd7, %fd4, %fd6;
	add.s32 	%r12, %r2, %r1;
	mul.wide.s32 	%rd8, %r12, 4;
	add.s64 	%rd9, %rd4, %rd8;
	ld.global.f32 	%f8, [%rd9];
	sub.s32 	%r13, %r1, %r2;
	mul.wide.s32 	%rd10, %r13, 4;
	add.s64 	%rd11, %rd4, %rd10;
	ld.global.f32 	%f9, [%rd11];
	sub.f32 	%f10, %f8, %f9;
	cvt.f64.f32 	%fd8, %f10;
	cvt.f64.f32 	%fd9, %f2;
	add.f64 	%fd10, %fd9, %fd9;
	div.rn.f64 	%fd11, %fd8, %fd10;
	add.f64 	%fd12, %fd7, %fd11;
	mul.f64 	%fd13, %fd3, %fd12;
	mul.f64 	%fd14, %fd7, %fd7;
	sub.f64 	%fd15, %fd13, %fd14;
	mul.wide.s32 	%rd12, %r2, 4;
	add.s64 	%rd13, %rd7, %rd12;
	ld.global.f32 	%f11, [%rd13];
	add.s64 	%rd14, %rd5, %rd10;
	ld.global.f32 	%f12, [%rd14];
	sub.f32 	%f13, %f11, %f12;
	cvt.f64.f32 	%fd16, %f13;
	div.rn.f64 	%fd17, %fd16, %fd10;
	add.s64 	%rd15, %rd11, %rd12;
	ld.global.f32 	%f14, [%rd15+4];
	ld.global.f32 	%f15, [%rd15+-4];
	sub.f32 	%f16, %f14, %f15;
	cvt.f64.f32 	%fd18, %f16;
	mul.f64 	%fd19, %fd17, %fd18;
	div.rn.f64 	%fd20, %fd19, %fd6;
	add.f64 	%fd21, %fd20, %fd20;
	sub.f64 	%fd22, %fd15, %fd21;
	mul.f64 	%fd23, %fd11, %fd11;
	sub.f64 	%fd24, %fd22, %fd23;
	mul.f64 	%fd25, %fd24, %fd1;
	cvt.rn.f32.f64 	%f17, %fd25;
	cvta.to.global.u64 	%rd16, %rd20;
	add.s64 	%rd17, %rd16, %rd6;
	st.global.f32 	[%rd17], %f17;
$L__BB0_4:
	ret;

}
	// .globl	_Z16pressure_poissonPfS_S_iiff
.visible .entry _Z16pressure_poissonPfS_S_iiff(
	.param .u64 .ptr .align 1 _Z16pressure_poissonPfS_S_iiff_param_0,
	.param .u64 .ptr .align 1 _Z16pressure_poissonPfS_S_iiff_param_1,
	.param .u64 .ptr .align 1 _Z16pressure_poissonPfS_S_iiff_param_2,
	.param .u32 _Z16pressure_poissonPfS_S_iiff_param_3,
	.param .u32 _Z16pressure_poissonPfS_S_iiff_param_4,
	.param .f32 _Z16pressure_poissonPfS_S_iiff_param_5,
	.param .f32 _Z16pressure_poissonPfS_S_iiff_param_6
)
{
	.reg .pred 	%p<37>;
	.reg .b32 	%r<52>;
	.reg .b32 	%f<14>;
	.reg .b64 	%rd<19>;
	.reg .b64 	%fd<48>;

	ld.param.u64 	%rd5, [_Z16pressure_poissonPfS_S_iiff_param_0];
	ld.param.u64 	%rd6, [_Z16pressure_poissonPfS_S_iiff_param_1];
	ld.param.u64 	%rd4, [_Z16pressure_poissonPfS_S_iiff_param_2];
	ld.param.u32 	%r8, [_Z16pressure_poissonPfS_S_iiff_param_3];
	ld.param.u32 	%r9, [_Z16pressure_poissonPfS_S_iiff_param_4];
	ld.param.f32 	%f3, [_Z16pressure_poissonPfS_S_iiff_param_5];
	ld.param.f32 	%f4, [_Z16pressure_poissonPfS_S_iiff_param_6];
	cvta.to.global.u64 	%rd7, %rd5;
	cvta.to.global.u64 	%rd1, %rd6;
	mov.u32 	%r10, %ctaid.x;
	mov.u32 	%r11, %ntid.x;
	mov.u32 	%r12, %tid.x;
	mad.lo.s32 	%r1, %r10, %r11, %r12;
	setp.lt.s32 	%p1, %r1, %r8;
	mul.wide.s32 	%rd8, %r1, 4;
	add.s64 	%rd2, %rd7, %rd8;
	@%p1 bra 	$L__BB1_18;
	rem.s32 	%r13, %r1, %r8;
	setp.eq.s32 	%p2, %r13, 0;
	add.s32 	%r15, %r8, -1;
	setp.eq.s32 	%p3, %r13, %r15;
	or.pred  	%p4, %p2, %p3;
	@%p4 bra 	$L__BB1_18;
	add.s32 	%r16, %r9, -1;
	mul.lo.s32 	%r17, %r16, %r8;
	setp.ge.s32 	%p5, %r1, %r17;
	@%p5 bra 	$L__BB1_18;
	add.s64 	%rd3, %rd1, %rd8;
	ld.global.f32 	%f5, [%rd3+4];
	ld.global.f32 	%f6, [%rd3+-4];
	add.f32 	%f1, %f5, %f6;
	cvt.f64.f32 	%fd1, %f4;
	{
	.reg .b32 %temp; 
	mov.b64 	{%temp, %r2}, %fd1;
	}
	mov.f64 	%fd19, 0d4000000000000000;
	{
	.reg .b32 %temp; 
	mov.b64 	{%temp, %r18}, %fd19;
	}
	and.b32  	%r4, %r18, 2146435072;
	setp.eq.s32 	%p6, %r4, 1062207488;
	abs.f64 	%fd2, %fd1;
	{ // callseq 0, 0
	.param .b64 param0;
	st.param.f64 	[param0], %fd2;
	.param .b64 retval0;
	call.uni (retval0), 
	__internal_accurate_pow, 
	(
	param0
	);
	ld.param.f64 	%fd20, [retval0];
	} // callseq 0
	setp.lt.s32 	%p7, %r2, 0;
	neg.f64 	%fd22, %fd20;
	selp.f64 	%fd23, %fd22, %fd20, %p6;
	selp.f64 	%fd45, %fd23, %fd20, %p7;
	setp.neu.f32 	%p8, %f4, 0f00000000;
	@%p8 bra 	$L__BB1_5;
	selp.b32 	%r19, %r2, 0, %p6;
	setp.lt.s32 	%p10, %r18, 0;
	or.b32  	%r20, %r19, 2146435072;
	selp.b32 	%r21, %r20, %r19, %p10;
	mov.b32 	%r22, 0;
	mov.b64 	%fd45, {%r22, %r21};
$L__BB1_5:
	add.f64 	%fd24, %fd1, 0d4000000000000000;
	{
	.reg .b32 %temp; 
	mov.b64 	{%temp, %r23}, %fd24;
	}
	and.b32  	%r24, %r23, 2146435072;
	setp.ne.s32 	%p11, %r24, 2146435072;
	@%p11 bra 	$L__BB1_10;
	setp.num.f32 	%p12, %f4, %f4;
	@%p12 bra 	$L__BB1_8;
	mov.f64 	%fd25, 0d4000000000000000;
	add.rn.f64 	%fd45, %fd1, %fd25;
	bra.uni 	$L__BB1_10;
$L__BB1_8:
	setp.neu.f64 	%p13, %fd2, 0d7FF0000000000000;
	@%p13 bra 	$L__BB1_10;
	setp.lt.s32 	%p14, %r2, 0;
	setp.eq.s32 	%p15, %r4, 1062207488;
	setp.lt.s32 	%p16, %r18, 0;
	selp.b32 	%r26, 0, 2146435072, %p16;
	and.b32  	%r27, %r18, 2147483647;
	setp.ne.s32 	%p17, %r27, 1071644672;
	or.b32  	%r28, %r26, -2147483648;
	selp.b32 	%r29, %r28, %r26, %p17;
	selp.b32 	%r30, %r29, %r26, %p15;
	selp.b32 	%r31, %r30, %r26, %p14;
	mov.b32 	%r32, 0;
	mov.b64 	%fd45, {%r32, %r31};
$L__BB1_10:
	setp.eq.s32 	%p18, %r4, 1062207488;
	setp.eq.f32 	%p19, %f4, 0f3F800000;
	selp.f64 	%fd9, 0d3FF0000000000000, %fd45, %p19;
	cvt.f64.f32 	%fd10, %f1;
	mul.wide.s32 	%rd10, %r8, 4;
	add.s64 	%rd11, %rd3, %rd10;
	ld.global.f32 	%f7, [%rd11];
	sub.s32 	%r34, %r1, %r8;
	mul.wide.s32 	%rd12, %r34, 4;
	add.s64 	%rd13, %rd1, %rd12;
	ld.global.f32 	%f8, [%rd13];
	add.f32 	%f2, %f7, %f8;
	cvt.f64.f32 	%fd11, %f3;
	{
	.reg .b32 %temp; 
	mov.b64 	{%temp, %r5}, %fd11;
	}
	abs.f64 	%fd12, %fd11;
	{ // callseq 1, 0
	.param .b64 param0;
	st.param.f64 	[param0], %fd12;
	.param .b64 retval0;
	call.uni (retval0), 
	__internal_accurate_pow, 
	(
	param0
	);
	ld.param.f64 	%fd26, [retval0];
	} // callseq 1
	setp.lt.s32 	%p20, %r5, 0;
	neg.f64 	%fd28, %fd26;
	selp.f64 	%fd29, %fd28, %fd26, %p18;
	selp.f64 	%fd47, %fd29, %fd26, %p20;
	setp.neu.f32 	%p21, %f3, 0f00000000;
	@%p21 bra 	$L__BB1_12;
	selp.b32 	%r35, %r5, 0, %p18;
	setp.lt.s32 	%p23, %r18, 0;
	or.b32  	%r36, %r35, 2146435072;
	selp.b32 	%r37, %r36, %r35, %p23;
	mov.b32 	%r38, 0;
	mov.b64 	%fd47, {%r38, %r37};
$L__BB1_12:
	add.f64 	%fd30, %fd11, 0d4000000000000000;
	{
	.reg .b32 %temp; 
	mov.b64 	{%temp, %r39}, %fd30;
	}
	and.b32  	%r40, %r39, 2146435072;
	setp.ne.s32 	%p24, %r40, 2146435072;
	@%p24 bra 	$L__BB1_17;
	setp.num.f32 	%p25, %f3, %f3;
	@%p25 bra 	$L__BB1_15;
	mov.f64 	%fd31, 0d4000000000000000;
	add.rn.f64 	%fd47, %fd11, %fd31;
	bra.uni 	$L__BB1_17;
$L__BB1_15:
	setp.neu.f64 	%p26, %fd12, 0d7FF0000000000000;
	@%p26 bra 	$L__BB1_17;
	setp.lt.s32 	%p27, %r5, 0;
	setp.eq.s32 	%p28, %r4, 1062207488;
	setp.lt.s32 	%p29, %r18, 0;
	selp.b32 	%r42, 0, 2146435072, %p29;
	and.b32  	%r43, %r18, 2147483647;
	setp.ne.s32 	%p30, %r43, 1071644672;
	or.b32  	%r44, %r42, -2147483648;
	selp.b32 	%r45, %r44, %r42, %p30;
	selp.b32 	%r46, %r45, %r42, %p28;
	selp.b32 	%r47, %r46, %r42, %p27;
	mov.b32 	%r48, 0;
	mov.b64 	%fd47, {%r48, %r47};
$L__BB1_17:
	setp.eq.f32 	%p31, %f3, 0f3F800000;
	selp.f64 	%fd32, 0d3FF0000000000000, %fd47, %p31;
	cvt.f64.f32 	%fd33, %f2;
	mul.f64 	%fd34, %fd32, %fd33;
	fma.rn.f64 	%fd35, %fd9, %fd10, %fd34;
	add.f64 	%fd36, %fd9, %fd32;
	add.f64 	%fd37, %fd36, %fd36;
	div.rn.f64 	%fd38, %fd35, %fd37;
	mul.f64 	%fd39, %fd9, %fd32;
	div.rn.f64 	%fd40, %fd39, %fd37;
	cvta.to.global.u64 	%rd14, %rd4;
	add.s64 	%rd16, %rd14, %rd8;
	ld.global.f32 	%f9, [%rd16];
	cvt.f64.f32 	%fd41, %f9;
	mul.f64 	%fd42, %fd40, %fd41;
	sub.f64 	%fd43, %fd38, %fd42;
	cvt.rn.f32.f64 	%f10, %fd43;
	st.global.f32 	[%rd2], %f10;
$L__BB1_18:
	mul.lo.s32 	%r6, %r9, %r8;
	setp.ge.s32 	%p32, %r1, %r6;
	@%p32 bra 	$L__BB1_27;
	rem.s32 	%r7, %r1, %r8;
	add.s32 	%r49, %r8, -1;
	setp.ne.s32 	%p33, %r7, %r49;
	@%p33 bra 	$L__BB1_21;
	ld.global.f32 	%f13, [%rd2+-4];
	st.global.f32 	[%rd2], %f13;
	bra.uni 	$L__BB1_27;
$L__BB1_21:
	setp.ne.s32 	%p34, %r7, 0;
	@%p34 bra 	$L__BB1_23;
	ld.global.f32 	%f12, [%rd2+4];
	st.global.f32 	[%rd2], %f12;
	bra.uni 	$L__BB1_27;
$L__BB1_23:
	setp.ge.s32 	%p35, %r1, %r8;
	@%p35 bra 	$L__BB1_25;
	mul.wide.s32 	%rd17, %r8, 4;
	add.s64 	%rd18, %rd2, %rd17;
	ld.global.f32 	%f11, [%rd18];
	st.global.f32 	[%rd2], %f11;
	bra.uni 	$L__BB1_27;
$L__BB1_25:
	sub.s32 	%r50, %r6, %r8;
	setp.lt.s32 	%p36, %r1, %r50;
	@%p36 bra 	$L__BB1_27;
	mov.b32 	%r51, 0;
	st.global.u32 	[%rd2], %r51;
$L__BB1_27:
	ret;

}
	// .globl	_Z20cavity_flow_u_updatePfS_S_S_iifffff
.visible .entry _Z20cavity_flow_u_updatePfS_S_S_iifffff(
	.param .u64 .ptr .align 1 _Z20cavity_flow_u_updatePfS_S_S_iifffff_param_0,
	.param .u64 .ptr .align 1 _Z20cavity_flow_u_updatePfS_S_S_iifffff_param_1,
	.param .u64 .ptr .align 1 _Z20cavity_flow_u_updatePfS_S_S_iifffff_param_2,
	.param .u64 .ptr .align 1 _Z20cavity_flow_u_updatePfS_S_S_iifffff_param_3,
	.param .u32 _Z20cavity_flow_u_updatePfS_S_S_iifffff_param_4,
	.param .u32 _Z20cavity_flow_u_updatePfS_S_S_iifffff_param_5,
	.param .f32 _Z20cavity_flow_u_updatePfS_S_S_iifffff_param_6,
	.param .f32 _Z20cavity_flow_u_updatePfS_S_S_iifffff_param_7,
	.param .f32 _Z20cavity_flow_u_updatePfS_S_S_iifffff_param_8,
	.param .f32 _Z20cavity_flow_u_updatePfS_S_S_iifffff_param_9,
	.param .f32 _Z20cavity_flow_u_updatePfS_S_S_iifffff_param_10
)
{
	.reg .pred 	%p<37>;
	.reg .b32 	%r<54>;
	.reg .b32 	%f<26>;
	.reg .b64 	%rd<22>;
	.reg .b64 	%fd<61>;

	ld.param.u64 	%rd6, [_Z20cavity_flow_u_updatePfS_S_S_iifffff_param_0];
	ld.param.u32 	%r8, [_Z20cavity_flow_u_updatePfS_S_S_iifffff_param_4];
	ld.param.u32 	%r9, [_Z20cavity_flow_u_updatePfS_S_S_iifffff_param_5];
	ld.param.f32 	%f4, [_Z20cavity_flow_u_updatePfS_S_S_iifffff_param_6];
	ld.param.f32 	%f5, [_Z20cavity_flow_u_updatePfS_S_S_iifffff_param_7];
	ld.param.f32 	%f6, [_Z20cavity_flow_u_updatePfS_S_S_iifffff_param_8];
	ld.param.f32 	%f7, [_Z20cavity_flow_u_updatePfS_S_S_iifffff_param_9];
	ld.param.f32 	%f8, [_Z20cavity_flow_u_updatePfS_S_S_iifffff_param_10];
	cvta.to.global.u64 	%rd7, %rd6;
	mov.u32 	%r10, %ctaid.x;
	mov.u32 	%r11, %ntid.x;
	mov.u32 	%r12, %tid.x;
	mad.lo.s32 	%r1, %r10, %r11, %r12;
	setp.lt.s32 	%p1, %r1, %r8;
	mul.wide.s32 	%rd8, %r1, 4;
	add.s64 	%rd1, %rd7, %rd8;
	@%p1 bra 	$L__BB2_18;
	rem.s32 	%r13, %r1, %r8;
	add.s32 	%r14, %r8, -1;
	setp.eq.s32 	%p2, %r13, %r14;
	setp.eq.s32 	%p3, %r13, 0;
	or.pred  	%p4, %p2, %p3;
	@%p4 bra 	$L__BB2_18;
	add.s32 	%r15, %r9, -1;
	mul.lo.s32 	%r16, %r15, %r8;
	setp.ge.s32 	%p5, %r1, %r16;
	@%p5 bra 	$L__BB2_18;
	ld.param.u64 	%rd21, [_Z20cavity_flow_u_updatePfS_S_S_iifffff_param_3];
	ld.param.u64 	%rd20, [_Z20cavity_flow_u_updatePfS_S_S_iifffff_param_2];
	ld.param.u64 	%rd19, [_Z20cavity_flow_u_updatePfS_S_S_iifffff_param_1];
	cvta.to.global.u64 	%rd9, %rd19;
	add.s64 	%rd2, %rd9, %rd8;
	ld.global.f32 	%f1, [%rd2];
	mul.f32 	%f9, %f7, %f1;
	div.rn.f32 	%f10, %f9, %f5;
	ld.global.f32 	%f2, [%rd2+-4];
	sub.f32 	%f11, %f1, %f2;
	mul.f32 	%f12, %f10, %f11;
	sub.f32 	%f13, %f1, %f12;
	cvta.to.global.u64 	%rd11, %rd20;
	add.s64 	%rd12, %rd11, %rd8;
	ld.global.f32 	%f14, [%rd12];
	mul.f32 	%f15, %f7, %f14;
	div.rn.f32 	%f16, %f15, %f6;
	sub.s32 	%r17, %r1, %r8;
	mul.wide.s32 	%rd13, %r17, 4;
	add.s64 	%rd14, %rd9, %rd13;
	ld.global.f32 	%f3, [%rd14];
	sub.f32 	%f17, %f1, %f3;
	mul.f32 	%f18, %f16, %f17;
	sub.f32 	%f19, %f13, %f18;
	cvt.f64.f32 	%fd21, %f19;
	cvt.f64.f32 	%fd1, %f7;
	cvt.f64.f32 	%fd22, %f8;
	add.f64 	%fd23, %fd22, %fd22;
	cvt.f64.f32 	%fd2, %f5;
	mul.f64 	%fd24, %fd23, %fd2;
	div.rn.f64 	%fd25, %fd1, %fd24;
	cvta.to.global.u64 	%rd15, %rd21;
	add.s64 	%rd16, %rd15, %rd8;
	ld.global.f32 	%f20, [%rd16+4];
	ld.global.f32 	%f21, [%rd16+-4];
	sub.f32 	%f22, %f20, %f21;
	cvt.f64.f32 	%fd26, %f22;
	mul.f64 	%fd27, %fd25, %fd26;
	sub.f64 	%fd3, %fd21, %fd27;
	{
	.reg .b32 %temp; 
	mov.b64 	{%temp, %r2}, %fd2;
	}
	mov.f64 	%fd28, 0d4000000000000000;
	{
	.reg .b32 %temp; 
	mov.b64 	{%temp, %r18}, %fd28;
	}
	and.b32  	%r4, %r18, 2146435072;
	setp.eq.s32 	%p6, %r4, 1062207488;
	abs.f64 	%fd4, %fd2;
	{ // callseq 2, 0
	.param .b64 param0;
	st.param.f64 	[param0], %fd4;
	.param .b64 retval0;
	call.uni (retval0), 
	__internal_accurate_pow, 
	(
	param0
	);
	ld.param.f64 	%fd29, [retval0];
	} // callseq 2
	setp.lt.s32 	%p7, %r2, 0;
	neg.f64 	%fd31, %fd29;
	selp.f64 	%fd32, %fd31, %fd29, %p6;
	selp.f64 	%fd58, %fd32, %fd29, %p7;
	setp.neu.f32 	%p8, %f5, 0f00000000;
	@%p8 bra 	$L__BB2_5;
	selp.b32 	%r19, %r2, 0, %p6;
	setp.lt.s32 	%p10, %r18, 0;
	or.b32  	%r20, %r19, 2146435072;
	selp.b32 	%r21, %r20, %r19, %p10;
	mov.b32 	%r22, 0;
	mov.b64 	%fd58, {%r22, %r21};
$L__BB2_5:
	add.f64 	%fd33, %fd2, 0d4000000000000000;
	{
	.reg .b32 %temp; 
	mov.b64 	{%temp, %r23}, %fd33;
	}
	and.b32  	%r24, %r23, 2146435072;
	setp.ne.s32 	%p11, %r24, 2146435072;
	@%p11 bra 	$L__BB2_10;
	setp.num.f32 	%p12, %f5, %f5;
	@%p12 bra 	$L__BB2_8;
	mov.f64 	%fd34, 0d4000000000000000;
	add.rn.f64 	%fd58, %fd2, %fd34;
	bra.uni 	$L__BB2_10;
$L__BB2_8:
	setp.neu.f64 	%p13, %fd4, 0d7FF0000000000000;
	@%p13 bra 	$L__BB2_10;
	setp.lt.s32 	%p14, %r2, 0;
	setp.eq.s32 	%p15, %r4, 1062207488;
	setp.lt.s32 	%p16, %r18, 0;
	selp.b32 	%r26, 0, 2146435072, %p16;
	and.b32  	%r27, %r18, 2147483647;
	setp.ne.s32 	%p17, %r27, 1071644672;
	or.b32  	%r28, %r26, -2147483648;
	selp.b32 	%r29, %r28, %r26, %p17;
	selp.b32 	%r30, %r29, %r26, %p15;
	selp.b32 	%r31, %r30, %r26, %p14;
	mov.b32 	%r32, 0;
	mov.b64 	%fd58, {%r32, %r31};
$L__BB2_10:
	setp.eq.s32 	%p18, %r4, 1062207488;
	setp.eq.f32 	%p19, %f5, 0f3F800000;
	selp.f64 	%fd35, 0d3FF0000000000000, %fd58, %p19;
	div.rn.f64 	%fd36, %fd1, %fd35;
	ld.global.f32 	%f23, [%rd2+4];
	cvt.f64.f32 	%fd37, %f23;
	cvt.f64.f32 	%fd38, %f1;
	add.f64 	%fd11, %fd38, %fd38;
	sub.f64 	%fd39, %fd37, %fd11;
	cvt.f64.f32 	%fd40, %f2;
	add.f64 	%fd41, %fd39, %fd40;
	mul.f64 	%fd12, %fd36, %fd41;
	cvt.f64.f32 	%fd13, %f6;
	{
	.reg .b32 %temp; 
	mov.b64 	{%temp, %r5}, %fd13;
	}
	abs.f64 	%fd14, %fd13;
	{ // callseq 3, 0
	.param .b64 param0;
	st.param.f64 	[param0], %fd14;
	.param .b64 retval0;
	call.uni (retval0), 
	__internal_accurate_pow, 
	(
	param0
	);
	ld.param.f64 	%fd42, [retval0];
	} // callseq 3
	setp.lt.s32 	%p20, %r5, 0;
	neg.f64 	%fd44, %fd42;
	selp.f64 	%fd45, %fd44, %fd42, %p18;
	selp.f64 	%fd60, %fd45, %fd42, %p20;
	setp.neu.f32 	%p21, %f6, 0f00000000;
	@%p21 bra 	$L__BB2_12;
	selp.b32 	%r34, %r5, 0, %p18;
	setp.lt.s32 	%p23, %r18, 0;
	or.b32  	%r35, %r34, 2146435072;
	selp.b32 	%r36, %r35, %r34, %p23;
	mov.b32 	%r37, 0;
	mov.b64 	%fd60, {%r37, %r36};
$L__BB2_12:
	add.f64 	%fd46, %fd13, 0d4000000000000000;
	{
	.reg .b32 %temp; 
	mov.b64 	{%temp, %r38}, %fd46;
	}
	and.b32  	%r39, %r38, 2146435072;
	setp.ne.s32 	%p24, %r39, 2146435072;
	@%p24 bra 	$L__BB2_17;
	setp.num.f32 	%p25, %f6, %f6;
	@%p25 bra 	$L__BB2_15;
	mov.f64 	%fd47, 0d4000000000000000;
	add.rn.f64 	%fd60, %fd13, %fd47;
	bra.uni 	$L__BB2_17;
$L__BB2_15:
	setp.neu.f64 	%p26, %fd14, 0d7FF0000000000000;
	@%p26 bra 	$L__BB2_17;
	setp.lt.s32 	%p27, %r5, 0;
	setp.eq.s32 	%p28, %r4, 1062207488;
	setp.lt.s32 	%p29, %r18, 0;
	selp.b32 	%r41, 0, 2146435072, %p29;
	and.b32  	%r42, %r18, 2147483647;
	setp.ne.s32 	%p30, %r42, 1071644672;
	or.b32  	%r43, %r41, -2147483648;
	selp.b32 	%r44, %r43, %r41, %p30;
	selp.b32 	%r45, %r44, %r41, %p28;
	selp.b32 	%r46, %r45, %r41, %p27;
	mov.b32 	%r47, 0;
	mov.b64 	%fd60, {%r47, %r46};
$L__BB2_17:
	setp.eq.f32 	%p31, %f6, 0f3F800000;
	selp.f64 	%fd48, 0d3FF0000000000000, %fd60, %p31;
	div.rn.f64 	%fd49, %fd1, %fd48;
	mul.wide.s32 	%rd17, %r8, 4;
	add.s64 	%rd18, %rd2, %rd17;
	ld.global.f32 	%f24, [%rd18];
	cvt.f64.f32 	%fd50, %f24;
	sub.f64 	%fd51, %fd50, %fd11;
	cvt.f64.f32 	%fd52, %f3;
	add.f64 	%fd53, %fd51, %fd52;
	fma.rn.f64 	%fd54, %fd49, %fd53, %fd12;
	cvt.f64.f32 	%fd55, %f4;
	fma.rn.f64 	%fd56, %fd54, %fd55, %fd3;
	cvt.rn.f32.f64 	%f25, %fd56;
	st.global.f32 	[%rd1], %f25;
$L__BB2_18:
	mul.lo.s32 	%r6, %r9, %r8;
	setp.ge.s32 	%p32, %r1, %r6;
	@%p32 bra 	$L__BB2_27;
	rem.s32 	%r7, %r1, %r8;
	add.s32 	%r48, %r8, -1;
	setp.ne.s32 	%p33, %r7, %r48;
	@%p33 bra 	$L__BB2_21;
	mov.b32 	%r53, 0;
	st.global.u32 	[%rd1], %r53;
	bra.uni 	$L__BB2_27;
$L__BB2_21:
	setp.ge.s32 	%p34, %r1, %r8;
	@%p34 bra 	$L__BB2_23;
	mov.b32 	%r52, 0;
	st.global.u32 	[%rd1], %r52;
	bra.uni 	$L__BB2_27;
$L__BB2_23:
	setp.ne.s32 	%p35, %r7, 0;
	@%p35 bra 	$L__BB2_25;
	mov.b32 	%r51, 0;
	st.global.u32 	[%rd1], %r51;
	bra.uni 	$L__BB2_27;
$L__BB2_25:
	sub.s32 	%r49, %r6, %r8;
	setp.lt.s32 	%p36, %r1, %r49;
	@%p36 bra 	$L__BB2_27;
	mov.b32 	%r50, 1065353216;
	st.global.u32 	[%rd1], %r50;
$L__BB2_27:
	ret;

}
	// .globl	_Z20cavity_flow_v_updatePfS_S_S_iifffff
.visible .entry _Z20cavity_flow_v_updatePfS_S_S_iifffff(
	.param .u64 .ptr .align 1 _Z20cavity_flow_v_updatePfS_S_S_iifffff_param_0,
	.param .u64 .ptr .align 1 _Z20cavity_flow_v_updatePfS_S_S_iifffff_param_1,
	.param .u64 .ptr .align 1 _Z20cavity_flow_v_updatePfS_S_S_iifffff_param_2,
	.param .u64 .ptr .align 1 _Z20cavity_flow_v_updatePfS_S_S_iifffff_param_3,
	.param .u32 _Z20cavity_flow_v_updatePfS_S_S_iifffff_param_4,
	.param .u32 _Z20cavity_flow_v_updatePfS_S_S_iifffff_param_5,
	.param .f32 _Z20cavity_flow_v_updatePfS_S_S_iifffff_param_6,
	.param .f32 _Z20cavity_flow_v_updatePfS_S_S_iifffff_param_7,
	.param .f32 _Z20cavity_flow_v_updatePfS_S_S_iifffff_param_8,
	.param .f32 _Z20cavity_flow_v_updatePfS_S_S_iifffff_param_9,
	.param .f32 _Z20cavity_flow_v_updatePfS_S_S_iifffff_param_10
)
{
	.reg .pred 	%p<37>;
	.reg .b32 	%r<55>;
	.reg .b32 	%f<32>;
	.reg .b64 	%rd<20>;
	.reg .b64 	%fd<51>;

	ld.param.u64 	%rd5, [_Z20cavity_flow_v_updatePfS_S_S_iifffff_param_0];
	ld.param.u32 	%r8, [_Z20cavity_flow_v_updatePfS_S_S_iifffff_param_4];
	ld.param.u32 	%r9, [_Z20cavity_flow_v_updatePfS_S_S_iifffff_param_5];
	ld.param.f32 	%f5, [_Z20cavity_flow_v_updatePfS_S_S_iifffff_param_6];
	ld.param.f32 	%f6, [_Z20cavity_flow_v_updatePfS_S_S_iifffff_param_7];
	ld.param.f32 	%f7, [_Z20cavity_flow_v_updatePfS_S_S_iifffff_param_8];
	ld.param.f32 	%f8, [_Z20cavity_flow_v_updatePfS_S_S_iifffff_param_9];
	ld.param.f32 	%f9, [_Z20cavity_flow_v_updatePfS_S_S_iifffff_param_10];
	cvta.to.global.u64 	%rd6, %rd5;
	mov.u32 	%r10, %ctaid.x;
	mov.u32 	%r11, %ntid.x;
	mov.u32 	%r12, %tid.x;
	mad.lo.s32 	%r1, %r10, %r11, %r12;
	setp.lt.s32 	%p1, %r1, %r8;
	mul.wide.s32 	%rd7, %r1, 4;
	add.s64 	%rd1, %rd6, %rd7;
	@%p1 bra 	$L__BB3_18;
	rem.s32 	%r13, %r1, %r8;
	add.s32 	%r14, %r8, -1;
	setp.eq.s32 	%p2, %r13, %r14;
	setp.eq.s32 	%p3, %r13, 0;
	or.pred  	%p4, %p2, %p3;
	@%p4 bra 	$L__BB3_18;
	add.s32 	%r15, %r9, -1;
	mul.lo.s32 	%r16, %r15, %r8;
	setp.ge.s32 	%p5, %r1, %r16;
	@%p5 bra 	$L__BB3_18;
	ld.param.u64 	%rd19, [_Z20cavity_flow_v_updatePfS_S_S_iifffff_param_3];
	ld.param.u64 	%rd18, [_Z20cavity_flow_v_updatePfS_S_S_iifffff_param_1];
	cvta.to.global.u64 	%rd8, %rd19;
	cvta.to.global.u64 	%rd9, %rd18;
	add.s64 	%rd2, %rd9, %rd7;
	ld.global.f32 	%f1, [%rd2];
	mul.f32 	%f10, %f8, %f1;
	div.rn.f32 	%f11, %f10, %f6;
	ld.global.f32 	%f2, [%rd2+-4];
	sub.f32 	%f12, %f1, %f2;
	mul.f32 	%f13, %f11, %f12;
	sub.f32 	%f14, %f1, %f13;
	div.rn.f32 	%f15, %f10, %f7;
	sub.s32 	%r17, %r1, %r8;
	mul.wide.s32 	%rd11, %r17, 4;
	add.s64 	%rd12, %rd9, %rd11;
	ld.global.f32 	%f3, [%rd12];
	sub.f32 	%f16, %f1, %f3;
	mul.f32 	%f17, %f15, %f16;
	sub.f32 	%f18, %f14, %f17;
	add.f32 	%f19, %f9, %f9;
	mul.f32 	%f20, %f7, %f19;
	div.rn.f32 	%f21, %f8, %f20;
	add.s32 	%r18, %r8, %r1;
	mul.wide.s32 	%rd13, %r18, 4;
	add.s64 	%rd14, %rd8, %rd13;
	ld.global.f32 	%f22, [%rd14];
	add.s64 	%rd15, %rd8, %rd11;
	ld.global.f32 	%f23, [%rd15];
	sub.f32 	%f24, %f22, %f23;
	mul.f32 	%f25, %f21, %f24;
	sub.f32 	%f4, %f18, %f25;
	cvt.f64.f32 	%fd1, %f8;
	cvt.f64.f32 	%fd2, %f6;
	{
	.reg .b32 %temp; 
	mov.b64 	{%temp, %r2}, %fd2;
	}
	mov.f64 	%fd19, 0d4000000000000000;
	{
	.reg .b32 %temp; 
	mov.b64 	{%temp, %r19}, %fd19;
	}
	and.b32  	%r4, %r19, 2146435072;
	setp.eq.s32 	%p6, %r4, 1062207488;
	abs.f64 	%fd3, %fd2;
	{ // callseq 4, 0
	.param .b64 param0;
	st.param.f64 	[param0], %fd3;
	.param .b64 retval0;
	call.uni (retval0), 
	__internal_accurate_pow, 
	(
	param0
	);
	ld.param.f64 	%fd20, [retval0];
	} // callseq 4
	setp.lt.s32 	%p7, %r2, 0;
	neg.f64 	%fd22, %fd20;
	selp.f64 	%fd23, %fd22, %fd20, %p6;
	selp.f64 	%fd48, %fd23, %fd20, %p7;
	setp.neu.f32 	%p8, %f6, 0f00000000;
	@%p8 bra 	$L__BB3_5;
	selp.b32 	%r20, %r2, 0, %p6;
	setp.lt.s32 	%p10, %r19, 0;
	or.b32  	%r21, %r20, 2146435072;
	selp.b32 	%r22, %r21, %r20, %p10;
	mov.b32 	%r23, 0;
	mov.b64 	%fd48, {%r23, %r22};
$L__BB3_5:
	add.f64 	%fd24, %fd2, 0d4000000000000000;
	{
	.reg .b32 %temp; 
	mov.b64 	{%temp, %r24}, %fd24;
	}
	and.b32  	%r25, %r24, 2146435072;
	setp.ne.s32 	%p11, %r25, 2146435072;
	@%p11 bra 	$L__BB3_10;
	setp.num.f32 	%p12, %f6, %f6;
	@%p12 bra 	$L__BB3_8;
	mov.f64 	%fd25, 0d4000000000000000;
	add.rn.f64 	%fd48, %fd2, %fd25;
	bra.uni 	$L__BB3_10;
$L__BB3_8:
	setp.neu.f64 	%p13, %fd3, 0d7FF0000000000000;
	@%p13 bra 	$L__BB3_10;
	setp.lt.s32 	%p14, %r2, 0;
	setp.eq.s32 	%p15, %r4, 1062207488;
	setp.lt.s32 	%p16, %r19, 0;
	selp.b32 	%r27, 0, 2146435072, %p16;
	and.b32  	%r28, %r19, 2147483647;
	setp.ne.s32 	%p17, %r28, 1071644672;
	or.b32  	%r29, %r27, -2147483648;
	selp.b32 	%r30, %r29, %r27, %p17;
	selp.b32 	%r31, %r30, %r27, %p15;
	selp.b32 	%r32, %r31, %r27, %p14;
	mov.b32 	%r33, 0;
	mov.b64 	%fd48, {%r33, %r32};
$L__BB3_10:
	setp.eq.s32 	%p18, %r4, 1062207488;
	setp.eq.f32 	%p19, %f6, 0f3F800000;
	selp.f64 	%fd26, 0d3FF0000000000000, %fd48, %p19;
	div.rn.f64 	%fd27, %fd1, %fd26;
	ld.global.f32 	%f26, [%rd2+4];
	add.f32 	%f27, %f1, %f1;
	sub.f32 	%f28, %f26, %f27;
	add.f32 	%f29, %f2, %f28;
	cvt.f64.f32 	%fd28, %f29;
	mul.f64 	%fd10, %fd27, %fd28;
	cvt.f64.f32 	%fd11, %f7;
	{
	.reg .b32 %temp; 
	mov.b64 	{%temp, %r5}, %fd11;
	}
	abs.f64 	%fd12, %fd11;
	{ // callseq 5, 0
	.param .b64 param0;
	st.param.f64 	[param0], %fd12;
	.param .b64 retval0;
	call.uni (retval0), 
	__internal_accurate_pow, 
	(
	param0
	);
	ld.param.f64 	%fd29, [retval0];
	} // callseq 5
	setp.lt.s32 	%p20, %r5, 0;
	neg.f64 	%fd31, %fd29;
	selp.f64 	%fd32, %fd31, %fd29, %p18;
	selp.f64 	%fd50, %fd32, %fd29, %p20;
	setp.neu.f32 	%p21, %f7, 0f00000000;
	@%p21 bra 	$L__BB3_12;
	selp.b32 	%r35, %r5, 0, %p18;
	setp.lt.s32 	%p23, %r19, 0;
	or.b32  	%r36, %r35, 2146435072;
	selp.b32 	%r37, %r36, %r35, %p23;
	mov.b32 	%r38, 0;
	mov.b64 	%fd50, {%r38, %r37};
$L__BB3_12:
	add.f64 	%fd33, %fd11, 0d4000000000000000;
	{
	.reg .b32 %temp; 
	mov.b64 	{%temp, %r39}, %fd33;
	}
	and.b32  	%r40, %r39, 2146435072;
	setp.ne.s32 	%p24, %r40, 2146435072;
	@%p24 bra 	$L__BB3_17;
	setp.num.f32 	%p25, %f7, %f7;
	@%p25 bra 	$L__BB3_15;
	mov.f64 	%fd34, 0d4000000000000000;
	add.rn.f64 	%fd50, %fd11, %fd34;
	bra.uni 	$L__BB3_17;
$L__BB3_15:
	setp.neu.f64 	%p26, %fd12, 0d7FF0000000000000;
	@%p26 bra 	$L__BB3_17;
	setp.lt.s32 	%p27, %r5, 0;
	setp.eq.s32 	%p28, %r4, 1062207488;
	setp.lt.s32 	%p29, %r19, 0;
	selp.b32 	%r42, 0, 2146435072, %p29;
	and.b32  	%r43, %r19, 2147483647;
	setp.ne.s32 	%p30, %r43, 1071644672;
	or.b32  	%r44, %r42, -2147483648;
	selp.b32 	%r45, %r44, %r42, %p30;
	selp.b32 	%r46, %r45, %r42, %p28;
	selp.b32 	%r47, %r46, %r42, %p27;
	mov.b32 	%r48, 0;
	mov.b64 	%fd50, {%r48, %r47};
$L__BB3_17:
	setp.eq.f32 	%p31, %f7, 0f3F800000;
	selp.f64 	%fd35, 0d3FF0000000000000, %fd50, %p31;
	div.rn.f64 	%fd36, %fd1, %fd35;
	mul.wide.s32 	%rd16, %r8, 4;
	add.s64 	%rd17, %rd2, %rd16;
	ld.global.f32 	%f30, [%rd17];
	cvt.f64.f32 	%fd37, %f30;
	cvt.f64.f32 	%fd38, %f1;
	add.f64 	%fd39, %fd38, %fd38;
	sub.f64 	%fd40, %fd37, %fd39;
	cvt.f64.f32 	%fd41, %f3;
	add.f64 	%fd42, %fd40, %fd41;
	fma.rn.f64 	%fd43, %fd36, %fd42, %fd10;
	cvt.f64.f32 	%fd44, %f5;
	cvt.f64.f32 	%fd45, %f4;
	fma.rn.f64 	%fd46, %fd43, %fd44, %fd45;
	cvt.rn.f32.f64 	%f31, %fd46;
	st.global.f32 	[%rd1], %f31;
$L__BB3_18:
	mul.lo.s32 	%r6, %r9, %r8;
	setp.ge.s32 	%p32, %r1, %r6;
	@%p32 bra 	$L__BB3_27;
	rem.s32 	%r7, %r1, %r8;
	add.s32 	%r49, %r8, -1;
	setp.ne.s32 	%p33, %r7, %r49;
	@%p33 bra 	$L__BB3_21;
	mov.b32 	%r54, 0;
	st.global.u32 	[%rd1], %r54;
	bra.uni 	$L__BB3_27;
$L__BB3_21:
	setp.ge.s32 	%p34, %r1, %r8;
	@%p34 bra 	$L__BB3_23;
	mov.b32 	%r53, 0;
	st.global.u32 	[%rd1], %r53;
	bra.uni 	$L__BB3_27;
$L__BB3_23:
	setp.ne.s32 	%p35, %r7, 0;
	@%p35 bra 	$L__BB3_25;
	mov.b32 	%r52, 0;
	st.global.u32 	[%rd1], %r52;
	bra.uni 	$L__BB3_27;
$L__BB3_25:
	sub.s32 	%r50, %r6, %r8;
	setp.lt.s32 	%p36, %r1, %r50;
	@%p36 bra 	$L__BB3_27;
	mov.b32 	%r51, 0;
	st.global.u32 	[%rd1], %r51;
$L__BB3_27:
	ret;

}
.func  (.param .b64 func_retval0) __internal_accurate_pow(
	.param .b64 __internal_accurate_pow_param_0
)
{
	.reg .pred 	%p<8>;
	.reg .b32 	%r<49>;
	.reg .b32 	%f<3>;
	.reg .b64 	%fd<109>;

	ld.param.f64 	%fd10, [__internal_accurate_pow_param_0];
	{
	.reg .b32 %temp; 
	mov.b64 	{%temp, %r46}, %fd10;
	}
	{
	.reg .b32 %temp; 
	mov.b64 	{%r45, %temp}, %fd10;
	}
	shr.u32 	%r47, %r46, 20;
	setp.gt.u32 	%p1, %r46, 1048575;
	@%p1 bra 	$L__BB4_2;
	mul.f64 	%fd11, %fd10, 0d4350000000000000;
	{
	.reg .b32 %temp; 
	mov.b64 	{%temp, %r46}, %fd11;
	}
	{
	.reg .b32 %temp; 
	mov.b64 	{%r45, %temp}, %fd11;
	}
	shr.u32 	%r16, %r46, 20;
	add.s32 	%r47, %r16, -54;
$L__BB4_2:
	add.s32 	%r48, %r47, -1023;
	and.b32  	%r17, %r46, -2146435073;
	or.b32  	%r18, %r17, 1072693248;
	mov.b64 	%fd107, {%r45, %r18};
	setp.lt.u32 	%p2, %r18, 1073127583;
	@%p2 bra 	$L__BB4_4;
	{
	.reg .b32 %temp; 
	mov.b64 	{%r19, %temp}, %fd107;
	}
	{
	.reg .b32 %temp; 
	mov.b64 	{%temp, %r20}, %fd107;
	}
	add.s32 	%r21, %r20, -1048576;
	mov.b64 	%fd107, {%r19, %r21};
	add.s32 	%r48, %r47, -1022;
$L__BB4_4:
	add.f64 	%fd12, %fd107, 0dBFF0000000000000;
	add.f64 	%fd13, %fd107, 0d3FF0000000000000;
	rcp.approx.ftz.f64 	%fd14, %fd13;
	neg.f64 	%fd15, %fd13;
	fma.rn.f64 	%fd16, %fd15, %fd14, 0d3FF0000000000000;
	fma.rn.f64 	%fd17, %fd16, %fd16, %fd16;
	fma.rn.f64 	%fd18, %fd17, %fd14, %fd14;
	mul.f64 	%fd19, %fd12, %fd18;
	fma.rn.f64 	%fd20, %fd12, %fd18, %fd19;
	mul.f64 	%fd21, %fd20, %fd20;
	fma.rn.f64 	%fd22, %fd21, 0d3EB0F5FF7D2CAFE2, 0d3ED0F5D241AD3B5A;
	fma.rn.f64 	%fd23, %fd22, %fd21, 0d3EF3B20A75488A3F;
	fma.rn.f64 	%fd24, %fd23, %fd21, 0d3F1745CDE4FAECD5;
	fma.rn.f64 	%fd25, %fd24, %fd21, 0d3F3C71C7258A578B;
	fma.rn.f64 	%fd26, %fd25, %fd21, 0d3F6249249242B910;
	fma.rn.f64 	%fd27, %fd26, %fd21, 0d3F89999999999DFB;
	sub.f64 	%fd28, %fd12, %fd20;
	add.f64 	%fd29, %fd28, %fd28;
	neg.f64 	%fd30, %fd20;
	fma.rn.f64 	%fd31, %fd30, %fd12, %fd29;
	mul.f64 	%fd32, %fd18, %fd31;
	fma.rn.f64 	%fd33, %fd21, %fd27, 0d3FB5555555555555;
	mov.f64 	%fd34, 0d3FB5555555555555;
	sub.f64 	%fd35, %fd34, %fd33;
	fma.rn.f64 	%fd36, %fd21, %fd27, %fd35;
	add.f64 	%fd37, %fd36, 0dBC46A4CB00B9E7B0;
	add.f64 	%fd38, %fd33, %fd37;
	sub.f64 	%fd39, %fd33, %fd38;
	add.f64 	%fd40, %fd37, %fd39;
	mul.rn.f64 	%fd41, %fd20, %fd20;
	neg.f64 	%fd42, %fd41;
	fma.rn.f64 	%fd43, %fd20, %fd20, %fd42;
	{
	.reg .b32 %temp; 
	mov.b64 	{%r22, %temp}, %fd32;
	}
	{
	.reg .b32 %temp; 
	mov.b64 	{%temp, %r23}, %fd32;
	}
	add.s32 	%r24, %r23, 1048576;
	mov.b64 	%fd44, {%r22, %r24};
	fma.rn.f64 	%fd45, %fd20, %fd44, %fd43;
	mul.rn.f64 	%fd46, %fd41, %fd20;
	neg.f64 	%fd47, %fd46;
	fma.rn.f64 	%fd48, %fd41, %fd20, %fd47;
	fma.rn.f64 	%fd49, %fd41, %fd32, %fd48;
	fma.rn.f64 	%fd50, %fd45, %fd20, %fd49;
	mul.rn.f64 	%fd51, %fd38, %fd46;
	neg.f64 	%fd52, %fd51;
	fma.rn.f64 	%fd53, %fd38, %fd46, %fd52;
	fma.rn.f64 	%fd54, %fd38, %fd50, %fd53;
	fma.rn.f64 	%fd55, %fd40, %fd46, %fd54;
	add.f64 	%fd56, %fd51, %fd55;
	sub.f64 	%fd57, %fd51, %fd56;
	add.f64 	%fd58, %fd55, %fd57;
	add.f64 	%fd59, %fd20, %fd56;
	sub.f64 	%fd60, %fd20, %fd59;
	add.f64 	%fd61, %fd56, %fd60;
	add.f64 	%fd62, %fd58, %fd61;
	add.f64 	%fd63, %fd32, %fd62;
	add.f64 	%fd64, %fd59, %fd63;
	sub.f64 	%fd65, %fd59, %fd64;
	add.f64 	%fd66, %fd63, %fd65;
	xor.b32  	%r25, %r48, -2147483648;
	mov.b32 	%r26, 1127219200;
	mov.b64 	%fd67, {%r25, %r26};
	mov.b32 	%r27, -2147483648;
	mov.b64 	%fd68, {%r27, %r26};
	sub.f64 	%fd69, %fd67, %fd68;
	fma.rn.f64 	%fd70, %fd69, 0d3FE62E42FEFA39EF, %fd64;
	fma.rn.f64 	%fd71, %fd69, 0dBFE62E42FEFA39EF, %fd70;
	sub.f64 	%fd72, %fd71, %fd64;
	sub.f64 	%fd73, %fd66, %fd72;
	fma.rn.f64 	%fd74, %fd69, 0d3C7ABC9E3B39803F, %fd73;
	add.f64 	%fd75, %fd70, %fd74;
	sub.f64 	%fd76, %fd70, %fd75;
	add.f64 	%fd77, %fd74, %fd76;
	mov.f64 	%fd78, 0d4000000000000000;
	{
	.reg .b32 %temp; 
	mov.b64 	{%temp, %r28}, %fd78;
	}
	{
	.reg .b32 %temp; 
	mov.b64 	{%r29, %temp}, %fd78;
	}
	shl.b32 	%r30, %r28, 1;
	setp.gt.u32 	%p3, %r30, -33554433;
	and.b32  	%r31, %r28, -15728641;
	selp.b32 	%r32, %r31, %r28, %p3;
	mov.b64 	%fd79, {%r29, %r32};
	mul.rn.f64 	%fd80, %fd75, %fd79;
	neg.f64 	%fd81, %fd80;
	fma.rn.f64 	%fd82, %fd75, %fd79, %fd81;
	fma.rn.f64 	%fd83, %fd77, %fd79, %fd82;
	add.f64 	%fd4, %fd80, %fd83;
	sub.f64 	%fd84, %fd80, %fd4;
	add.f64 	%fd5, %fd83, %fd84;
	fma.rn.f64 	%fd85, %fd4, 0d3FF71547652B82FE, 0d4338000000000000;
	{
	.reg .b32 %temp; 
	mov.b64 	{%r13, %temp}, %fd85;
	}
	mov.f64 	%fd86, 0dC338000000000000;
	add.rn.f64 	%fd87, %fd85, %fd86;
	fma.rn.f64 	%fd88, %fd87, 0dBFE62E42FEFA39EF, %fd4;
	fma.rn.f64 	%fd89, %fd87, 0dBC7ABC9E3B39803F, %fd88;
	fma.rn.f64 	%fd90, %fd89, 0d3E5ADE1569CE2BDF, 0d3E928AF3FCA213EA;
	fma.rn.f64 	%fd91, %fd90, %fd89, 0d3EC71DEE62401315;
	fma.rn.f64 	%fd92, %fd91, %fd89, 0d3EFA01997C89EB71;
	fma.rn.f64 	%fd93, %fd92, %fd89, 0d3F2A01A014761F65;
	fma.rn.f64 	%fd94, %fd93, %fd89, 0d3F56C16C1852B7AF;
	fma.rn.f64 	%fd95, %fd94, %fd89, 0d3F81111111122322;
	fma.rn.f64 	%fd96, %fd95, %fd89, 0d3FA55555555502A1;
	fma.rn.f64 	%fd97, %fd96, %fd89, 0d3FC5555555555511;
	fma.rn.f64 	%fd98, %fd97, %fd89, 0d3FE000000000000B;
	fma.rn.f64 	%fd99, %fd98, %fd89, 0d3FF0000000000000;
	fma.rn.f64 	%fd100, %fd99, %fd89, 0d3FF0000000000000;
	{
	.reg .b32 %temp; 
	mov.b64 	{%r14, %temp}, %fd100;
	}
	{
	.reg .b32 %temp; 
	mov.b64 	{%temp, %r15}, %fd100;
	}
	shl.b32 	%r33, %r13, 20;
	add.s32 	%r34, %r33, %r15;
	mov.b64 	%fd108, {%r14, %r34};
	{
	.reg .b32 %temp; 
	mov.b64 	{%temp, %r35}, %fd4;
	}
	mov.b32 	%f2, %r35;
	abs.f32 	%f1, %f2;
	setp.lt.f32 	%p4, %f1, 0f4086232B;
	@%p4 bra 	$L__BB4_7;
	setp.lt.f64 	%p5, %fd4, 0d0000000000000000;
	add.f64 	%fd101, %fd4, 0d7FF0000000000000;
	selp.f64 	%fd108, 0d0000000000000000, %fd101, %p5;
	setp.geu.f32 	%p6, %f1, 0f40874800;
	@%p6 bra 	$L__BB4_7;
	shr.u32 	%r36, %r13, 31;
	add.s32 	%r37, %r13, %r36;
	shr.s32 	%r38, %r37, 1;
	shl.b32 	%r39, %r38, 20;
	add.s32 	%r40, %r15, %r39;
	mov.b64 	%fd102, {%r14, %r40};
	sub.s32 	%r41, %r13, %r38;
	shl.b32 	%r42, %r41, 20;
	add.s32 	%r43, %r42, 1072693248;
	mov.b32 	%r44, 0;
	mov.b64 	%fd103, {%r44, %r43};
	mul.f64 	%fd108, %fd103, %fd102;
$L__BB4_7:
	abs.f64 	%fd104, %fd108;
	setp.eq.f64 	%p7, %fd104, 0d7FF0000000000000;
	fma.rn.f64 	%fd105, %fd108, %fd5, %fd108;
	selp.f64 	%fd106, %fd108, %fd105, %p7;
	st.param.f64 	[func_retval0], %fd106;
	ret;

}


// ===== COMPILED SASS (sm_100) =====

	.target	sm_100

	.elftype	@"ET_EXEC"


//--------------------- .note.nv.tkinfo           --------------------------
	.section	.note.nv.tkinfo,"",@"SHT_NOTE"
	.sectionflags	@"SHF_NOTE_NV_TKINFO"
	.tkinfo
        /*0018*/ 	.word	0x00000002
        /*0030*/ 	.string	""
        /*0030*/ 	.string	"ptxas"
        /*0030*/ 	.string	"Cuda compilation tools, release 13.0, V13.0.88"
        /*0030*/ 	.string	"Build cuda_13.0.r13.0/compiler.36424714_0"
        /*0030*/ 	.string	"-arch sm_100 -m 64 "



//--------------------- .note.nv.cuinfo           --------------------------
	.section	.note.nv.cuinfo,"",@"SHT_NOTE"
	.sectionflags	@"SHF_NOTE_NV_CUINFO"
        /*0018*/ 	.short	0x0002
        /*001a*/ 	.short	0x0064
        /*001c*/ 	.short	0x0082
	.zero		2


//--------------------- .nv.info                  --------------------------
	.section	.nv.info,"",@"SHT_CUDA_INFO"
	.align	4


	//----- nvinfo : EIATTR_REGCOUNT
	.align		4
        /*0000*/ 	.byte	0x04, 0x2f
        /*0002*/ 	.short	(.L_1 - .L_0)
	.align		4
.L_0:
        /*0004*/ 	.word	index@(_Z10build_up_bPfS_S_iiffff)
        /*0008*/ 	.word	0x00000026


	//----- nvinfo : EIATTR_FRAME_SIZE
	.align		4
.L_1:
        /*000c*/ 	.byte	0x04, 0x11
        /*000e*/ 	.short	(.L_3 - .L_2)
	.align		4
.L_2:
        /*0010*/ 	.word	index@($__internal_6_$__cuda_sm20_div_rn_f64_full)
        /*0014*/ 	.word	0x00000000


	//----- nvinfo : EIATTR_FRAME_SIZE
	.align		4
.L_3:
        /*0018*/ 	.byte	0x04, 0x11
        /*001a*/ 	.short	(.L_5 - .L_4)
	.align		4
.L_4:
        /*001c*/ 	.word	index@($__internal_5_$__cuda_sm20_dblrcp_rn_slowpath_v3)
        /*0020*/ 	.word	0x00000000


	//----- nvinfo : EIATTR_FRAME_SIZE
	.align		4
.L_5:
        /*0024*/ 	.byte	0x04, 0x11
        /*0026*/ 	.short	(.L_7 - .L_6)
	.align		4
.L_6:
        /*0028*/ 	.word	index@(_Z10build_up_bPfS_S_iiffff)
        /*002c*/ 	.word	0x00000000


	//----- nvinfo : EIATTR_REGCOUNT
	.align		4
.L_7:
        /*0030*/ 	.byte	0x04, 0x2f
        /*0032*/ 	.short	(.L_9 - .L_8)
	.align		4
.L_8:
        /*0034*/ 	.word	index@(_Z16pressure_poissonPfS_S_iiff)
        /*0038*/ 	.word	0x00000020


	//----- nvinfo : EIATTR_FRAME_SIZE
	.align		4
.L_9:
        /*003c*/ 	.byte	0x04, 0x11
        /*003e*/ 	.short	(.L_11 - .L_10)
	.align		4
.L_10:
        /*0040*/ 	.word	index@($_Z16pressure_poissonPfS_S_iiff$__internal_accurate_pow)
        /*0044*/ 	.word	0x00000000


	//----- nvinfo : EIATTR_FRAME_SIZE
	.align		4
.L_11:
        /*0048*/ 	.byte	0x04, 0x11
        /*004a*/ 	.short	(.L_13 - .L_12)
	.align		4
.L_12:
        /*004c*/ 	.word	index@($__internal_4_$__cuda_sm20_div_rn_f64_full)
        /*0050*/ 	.word	0x00000000


	//----- nvinfo : EIATTR_FRAME_SIZE
	.align		4
.L_13:
        /*0054*/ 	.byte	0x04, 0x11
        /*0056*/ 	.short	(.L_15 - .L_14)
	.align		4
.L_14:
        /*0058*/ 	.word	index@(_Z16pressure_poissonPfS_S_iiff)
        /*005c*/ 	.word	0x00000000


	//----- nvinfo : EIATTR_REGCOUNT
	.align		4
.L_15:
        /*0060*/ 	.byte	0x04, 0x2f
        /*0062*/ 	.short	(.L_17 - .L_16)
	.align		4
.L_16:
        /*0064*/ 	.word	index@(_Z20cavity_flow_u_updatePfS_S_S_iifffff)
        /*0068*/ 	.word	0x00000028


	//----- nvinfo : EIATTR_FRAME_SIZE
	.align		4
.L_17:
        /*006c*/ 	.byte	0x04, 0x11
        /*006e*/ 	.short	(.L_19 - .L_18)
	.align		4
.L_18:
        /*0070*/ 	.word	index@($_Z20cavity_flow_u_updatePfS_S_S_iifffff$__internal_accurate_pow)
        /*0074*/ 	.word	0x00000000


	//----- nvinfo : EIATTR_FRAME_SIZE
	.align		4
.L_19:
        /*0078*/ 	.byte	0x04, 0x11
        /*007a*/ 	.short	(.L_21 - .L_20)
	.align		4
.L_20:
        /*007c*/ 	.word	index@($__internal_3_$__cuda_sm3x_div_rn_noftz_f32_slowpath)
        /*0080*/ 	.word	0x00000000


	//----- nvinfo : EIATTR_FRAME_SIZE
	.align		4
.L_21:
        /*0084*/ 	.byte	0x04, 0x11
        /*0086*/ 	.short	(.L_23 - .L_22)
	.align		4
.L_22:
        /*0088*/ 	.word	index@($__internal_2_$__cuda_sm20_div_rn_f64_full)
        /*008c*/ 	.word	0x00000000


	//----- nvinfo : EIATTR_FRAME_SIZE
	.align		4
.L_23:
        /*0090*/ 	.byte	0x04, 0x11
        /*0092*/ 	.short	(.L_25 - .L_24)
	.align		4
.L_24:
        /*0094*/ 	.word	index@(_Z20cavity_flow_u_updatePfS_S_S_iifffff)
        /*0098*/ 	.word	0x00000000


	//----- nvinfo : EIATTR_REGCOUNT
	.align		4
.L_25:
        /*009c*/ 	.byte	0x04, 0x2f
        /*009e*/ 	.short	(.L_27 - .L_26)
	.align		4
.L_26:
        /*00a0*/ 	.word	index@(_Z20cavity_flow_v_updatePfS_S_S_iifffff)
        /*00a4*/ 	.word	0x00000026


	//----- nvinfo : EIATTR_FRAME_SIZE
	.align		4
.L_27:
        /*00a8*/ 	.byte	0x04, 0x11
        /*00aa*/ 	.short	(.L_29 - .L_28)
	.align		4
.L_28:
        /*00ac*/ 	.word	index@($_Z20cavity_flow_v_updatePfS_S_S_iifffff$__internal_accurate_pow)
        /*00b0*/ 	.word	0x00000000


	//----- nvinfo : EIATTR_FRAME_SIZE
	.align		4
.L_29:
        /*00b4*/ 	.byte	0x04, 0x11
        /*00b6*/ 	.short	(.L_31 - .L_30)
	.align		4
.L_30:
        /*00b8*/ 	.word	index@($__internal_1_$__cuda_sm3x_div_rn_noftz_f32_slowpath)
        /*00bc*/ 	.word	0x00000000


	//----- nvinfo : EIATTR_FRAME_SIZE
	.align		4
.L_31:
        /*00c0*/ 	.byte	0x04, 0x11
        /*00c2*/ 	.short	(.L_33 - .L_32)
	.align		4
.L_32:
        /*00c4*/ 	.word	index@($__internal_0_$__cuda_sm20_div_rn_f64_full)
        /*00c8*/ 	.word	0x00000000


	//----- nvinfo : EIATTR_FRAME_SIZE
	.align		4
.L_33:
        /*00cc*/ 	.byte	0x04, 0x11
        /*00ce*/ 	.short	(.L_35 - .L_34)
	.align		4
.L_34:
        /*00d0*/ 	.word	index@(_Z20cavity_flow_v_updatePfS_S_S_iifffff)
        /*00d4*/ 	.word	0x00000000


	//----- nvinfo : EIATTR_MIN_STACK_SIZE
	.align		4
.L_35:
        /*00d8*/ 	.byte	0x04, 0x12
        /*00da*/ 	.short	(.L_37 - .L_36)
	.align		4
.L_36:
        /*00dc*/ 	.word	index@(_Z20cavity_flow_v_updatePfS_S_S_iifffff)
        /*00e0*/ 	.word	0x00000000


	//----- nvinfo : EIATTR_MIN_STACK_SIZE
	.align		4
.L_37:
        /*00e4*/ 	.byte	0x04, 0x12
        /*00e6*/ 	.short	(.L_39 - .L_38)
	.align		4
.L_38:
        /*00e8*/ 	.word	index@(_Z20cavity_flow_u_updatePfS_S_S_iifffff)
        /*00ec*/ 	.word	0x00000000


	//----- nvinfo : EIATTR_MIN_STACK_SIZE
	.align		4
.L_39:
        /*00f0*/ 	.byte	0x04, 0x12
        /*00f2*/ 	.short	(.L_41 - .L_40)
	.align		4
.L_40:
        /*00f4*/ 	.word	index@(_Z16pressure_poissonPfS_S_iiff)
        /*00f8*/ 	.word	0x00000000


	//----- nvinfo : EIATTR_MIN_STACK_SIZE
	.align		4
.L_41:
        /*00fc*/ 	.byte	0x04, 0x12
        /*00fe*/ 	.short	(.L_43 - .L_42)
	.align		4
.L_42:
        /*0100*/ 	.word	index@(_Z10build_up_bPfS_S_iiffff)
        /*0104*/ 	.word	0x00000000
.L_43:


//--------------------- .nv.compat                --------------------------
	.section	.nv.compat,"",@"SHT_CUDA_COMPAT_INFO"
	.align	4
        /*0000*/ 	.byte	0x02, 0x09, 0x00, 0x00, 0x02, 0x02, 0x01, 0x00, 0x02, 0x05, 0x05, 0x00, 0x03, 0x07, 0x01, 0x01
        /*0010*/ 	.byte	0x02, 0x03, 0x00, 0x00, 0x02, 0x06, 0x01, 0x00, 0x04, 0x0b, 0x08, 0x00, 0x01, 0x00, 0x00, 0x00
        /*0020*/ 	.byte	0x00, 0x00, 0x00, 0x00


//--------------------- .nv.info._Z20cavity_flow_v_updatePfS_S_S_iifffff --------------------------
	.section	.nv.info._Z20cavity_flow_v_updatePfS_S_S_iifffff,"",@"SHT_CUDA_INFO"
	.sectionflags	@""
	.align	4


	//----- nvinfo : EIATTR_CUDA_API_VERSION
	.align		4
        /*0000*/ 	.byte	0x04, 0x37
        /*0002*/ 	.short	(.L_45 - .L_44)
.L_44:
        /*0004*/ 	.word	0x00000082


	//----- nvinfo : EIATTR_KPARAM_INFO
	.align		4
.L_45:
        /*0008*/ 	.byte	0x04, 0x17
        /*000a*/ 	.short	(.L_47 - .L_46)
.L_46:
        /*000c*/ 	.word	0x00000000
        /*0010*/ 	.short	0x000a
        /*0012*/ 	.short	0x0038
        /*0014*/ 	.byte	0x00, 0xf0, 0x11, 0x00


	//----- nvinfo : EIATTR_KPARAM_INFO
	.align		4
.L_47:
        /*0018*/ 	.byte	0x04, 0x17
        /*001a*/ 	.short	(.L_49 - .L_48)
.L_48:
        /*001c*/ 	.word	0x00000000
        /*0020*/ 	.short	0x0009
        /*0022*/ 	.short	0x0034
        /*0024*/ 	.byte	0x00, 0xf0, 0x11, 0x00


	//----- nvinfo : EIATTR_KPARAM_INFO
	.align		4
.L_49:
        /*0028*/ 	.byte	0x04, 0x17
        /*002a*/ 	.short	(.L_51 - .L_50)
.L_50:
        /*002c*/ 	.word	0x00000000
        /*0030*/ 	.short	0x0008
        /*0032*/ 	.short	0x0030
        /*0034*/ 	.byte	0x00, 0xf0, 0x11, 0x00


	//----- nvinfo : EIATTR_KPARAM_INFO
	.align		4
.L_51:
        /*0038*/ 	.byte	0x04, 0x17
        /*003a*/ 	.short	(.L_53 - .L_52)
.L_52:
        /*003c*/ 	.word	0x00000000
        /*0040*/ 	.short	0x0007
        /*0042*/ 	.short	0x002c
        /*0044*/ 	.byte	0x00, 0xf0, 0x11, 0x00


	//----- nvinfo : EIATTR_KPARAM_INFO
	.align		4
.L_53:
        /*0048*/ 	.byte	0x04, 0x17
        /*004a*/ 	.short	(.L_55 - .L_54)
.L_54:
        /*004c*/ 	.word	0x00000000
        /*0050*/ 	.short	0x0006
        /*0052*/ 	.short	0x0028
        /*0054*/ 	.byte	0x00, 0xf0, 0x11, 0x00


	//----- nvinfo : EIATTR_KPARAM_INFO
	.align		4
.L_55:
        /*0058*/ 	.byte	0x04, 0x17
        /*005a*/ 	.short	(.L_57 - .L_56)
.L_56:
        /*005c*/ 	.word	0x00000000
        /*0060*/ 	.short	0x0005
        /*0062*/ 	.short	0x0024
        /*0064*/ 	.byte	0x00, 0xf0, 0x11, 0x00


	//----- nvinfo : EIATTR_KPARAM_INFO
	.align		4
.L_57:
        /*0068*/ 	.byte	0x04, 0x17
        /*006a*/ 	.short	(.L_59 - .L_58)
.L_58:
        /*006c*/ 	.word	0x00000000
        /*0070*/ 	.short	0x0004
        /*0072*/ 	.short	0x0020
        /*0074*/ 	.byte	0x00, 0xf0, 0x11, 0x00


	//----- nvinfo : EIATTR_KPARAM_INFO
	.align		4
.L_59:
        /*0078*/ 	.byte	0x04, 0x17
        /*007a*/ 	.short	(.L_61 - .L_60)
.L_60:
        /*007c*/ 	.word	0x00000000
        /*0080*/ 	.short	0x0003
        /*0082*/ 	.short	0x0018
        /*0084*/ 	.byte	0x00, 0xf5, 0x21, 0x00


	//----- nvinfo : EIATTR_KPARAM_INFO
	.align		4
.L_61:
        /*0088*/ 	.byte	0x04, 0x17
        /*008a*/ 	.short	(.L_63 - .L_62)
.L_62:
        /*008c*/ 	.word	0x00000000
        /*0090*/ 	.short	0x0002
        /*0092*/ 	.short	0x0010
        /*0094*/ 	.byte	0x00, 0xf5, 0x21, 0x00


	//----- nvinfo : EIATTR_KPARAM_INFO
	.align		4
.L_63:
        /*0098*/ 	.byte	0x04, 0x17
        /*009a*/ 	.short	(.L_65 - .L_64)
.L_64:
        /*009c*/ 	.word	0x00000000
        /*00a0*/ 	.short	0x0001
        /*00a2*/ 	.short	0x0008
        /*00a4*/ 	.byte	0x00, 0xf5, 0x21, 0x00


	//----- nvinfo : EIATTR_KPARAM_INFO
	.align		4
.L_65:
        /*00a8*/ 	.byte	0x04, 0x17
        /*00aa*/ 	.short	(.L_67 - .L_66)
.L_66:
        /*00ac*/ 	.word	0x00000000
        /*00b0*/ 	.short	0x0000
        /*00b2*/ 	.short	0x0000
        /*00b4*/ 	.byte	0x00, 0xf5, 0x21, 0x00


	//----- nvinfo : EIATTR_SPARSE_MMA_MASK
	.align		4
.L_67:
        /*00b8*/ 	.byte	0x03, 0x50
        /*00ba*/ 	.short	0x0000


	//----- nvinfo : EIATTR_MAXREG_COUNT
	.align		4
        /*00bc*/ 	.byte	0x03, 0x1b
        /*00be*/ 	.short	0x00ff


	//----- nvinfo : EIATTR_MERCURY_ISA_VERSION
	.align		4
        /*00c0*/ 	.byte	0x03, 0x5f
        /*00c2*/ 	.short	0x0101


	//----- nvinfo : EIATTR_VRC_CTA_INIT_COUNT
	.align		4
        /*00c4*/ 	.byte	0x02, 0x4a
	.zero		1
	.zero		1


	//----- nvinfo : EIATTR_EXIT_INSTR_OFFSETS
	.align		4
        /*00c8*/ 	.byte	0x04, 0x1c
        /*00ca*/ 	.short	(.L_69 - .L_68)


	//   ....[0]....
.L_68:
        /*00cc*/ 	.word	0x00000eb0


	//   ....[1]....
        /*00d0*/ 	.word	0x00001050


	//   ....[2]....
        /*00d4*/ 	.word	0x00001080


	//   ....[3]....
        /*00d8*/ 	.word	0x000010b0


	//   ....[4]....
        /*00dc*/ 	.word	0x000010e0


	//   ....[5]....
        /*00e0*/ 	.word	0x00001100


	//----- nvinfo : EIATTR_CRS_STACK_SIZE
	.align		4
.L_69:
        /*00e4*/ 	.byte	0x04, 0x1e
        /*00e6*/ 	.short	(.L_71 - .L_70)
.L_70:
        /*00e8*/ 	.word	0x00000000


	//----- nvinfo : EIATTR_CBANK_PARAM_SIZE
	.align		4
.L_71:
        /*00ec*/ 	.byte	0x03, 0x19
        /*00ee*/ 	.short	0x003c


	//----- nvinfo : EIATTR_PARAM_CBANK
	.align		4
        /*00f0*/ 	.byte	0x04, 0x0a
        /*00f2*/ 	.short	(.L_73 - .L_72)
	.align		4
.L_72:
        /*00f4*/ 	.word	index@(.nv.constant0._Z20cavity_flow_v_updatePfS_S_S_iifffff)
        /*00f8*/ 	.short	0x0380
        /*00fa*/ 	.short	0x003c


	//----- nvinfo : EIATTR_SW_WAR
	.align		4
.L_73:
        /*00fc*/ 	.byte	0x04, 0x36
        /*00fe*/ 	.short	(.L_75 - .L_74)
.L_74:
        /*0100*/ 	.word	0x00000008
.L_75:


//--------------------- .nv.info._Z20cavity_flow_u_updatePfS_S_S_iifffff --------------------------
	.section	.nv.info._Z20cavity_flow_u_updatePfS_S_S_iifffff,"",@"SHT_CUDA_INFO"
	.sectionflags	@""
	.align	4


	//----- nvinfo : EIATTR_CUDA_API_VERSION
	.align		4
        /*0000*/ 	.byte	0x04, 0x37
        /*0002*/ 	.short	(.L_77 - .L_76)
.L_76:
        /*0004*/ 	.word	0x00000082


	//----- nvinfo : EIATTR_KPARAM_INFO
	.align		4
.L_77:
        /*0008*/ 	.byte	0x04, 0x17
        /*000a*/ 	.short	(.L_79 - .L_78)
.L_78:
        /*000c*/ 	.word	0x00000000
        /*0010*/ 	.short	0x000a
        /*0012*/ 	.short	0x0038
        /*0014*/ 	.byte	0x00, 0xf0, 0x11, 0x00


	//----- nvinfo : EIATTR_KPARAM_INFO
	.align		4
.L_79:
        /*0018*/ 	.byte	0x04, 0x17
        /*001a*/ 	.short	(.L_81 - .L_80)
.L_80:
        /*001c*/ 	.word	0x00000000
        /*0020*/ 	.short	0x0009
        /*0022*/ 	.short	0x0034
        /*0024*/ 	.byte	0x00, 0xf0, 0x11, 0x00


	//----- nvinfo : EIATTR_KPARAM_INFO
	.align		4
.L_81:
        /*0028*/ 	.byte	0x04, 0x17
        /*002a*/ 	.short	(.L_83 - .L_82)
.L_82:
        /*002c*/ 	.word	0x00000000
        /*0030*/ 	.short	0x0008
        /*0032*/ 	.short	0x0030
        /*0034*/ 	.byte	0x00, 0xf0, 0x11, 0x00


	//----- nvinfo : EIATTR_KPARAM_INFO
	.align		4
.L_83:
        /*0038*/ 	.byte	0x04, 0x17
        /*003a*/ 	.short	(.L_85 - .L_84)
.L_84:
        /*003c*/ 	.word	0x00000000
        /*0040*/ 	.short	0x0007
        /*0042*/ 	.short	0x002c
        /*0044*/ 	.byte	0x00, 0xf0, 0x11, 0x00


	//----- nvinfo : EIATTR_KPARAM_INFO
	.align		4
.L_85:
        /*0048*/ 	.byte	0x04, 0x17
        /*004a*/ 	.short	(.L_87 - .L_86)
.L_86:
        /*004c*/ 	.word	0x00000000
        /*0050*/ 	.short	0x0006
        /*0052*/ 	.short	0x0028
        /*0054*/ 	.byte	0x00, 0xf0, 0x11, 0x00


	//----- nvinfo : EIATTR_KPARAM_INFO
	.align		4
.L_87:
        /*0058*/ 	.byte	0x04, 0x17
        /*005a*/ 	.short	(.L_89 - .L_88)
.L_88:
        /*005c*/ 	.word	0x00000000
        /*0060*/ 	.short	0x0005
        /*0062*/ 	.short	0x0024
        /*0064*/ 	.byte	0x00, 0xf0, 0x11, 0x00


	//----- nvinfo : EIATTR_KPARAM_INFO
	.align		4
.L_89:
        /*0068*/ 	.byte	0x04, 0x17
        /*006a*/ 	.short	(.L_91 - .L_90)
.L_90:
        /*006c*/ 	.word	0x00000000
        /*0070*/ 	.short	0x0004
        /*0072*/ 	.short	0x0020
        /*0074*/ 	.byte	0x00, 0xf0, 0x11, 0x00


	//----- nvinfo : EIATTR_KPARAM_INFO
	.align		4
.L_91:
        /*0078*/ 	.byte	0x04, 0x17
        /*007a*/ 	.short	(.L_93 - .L_92)
.L_92:
        /*007c*/ 	.word	0x00000000
        /*0080*/ 	.short	0x0003
        /*0082*/ 	.short	0x0018
        /*0084*/ 	.byte	0x00, 0xf5, 0x21, 0x00


	//----- nvinfo : EIATTR_KPARAM_INFO
	.align		4
.L_93:
        /*0088*/ 	.byte	0x04, 0x17
        /*008a*/ 	.short	(.L_95 - .L_94)
.L_94:
        /*008c*/ 	.word	0x00000000
        /*0090*/ 	.short	0x0002
        /*0092*/ 	.short	0x0010
        /*0094*/ 	.byte	0x00, 0xf5, 0x21, 0x00


	//----- nvinfo : EIATTR_KPARAM_INFO
	.align		4
.L_95:
        /*0098*/ 	.byte	0x04, 0x17
        /*009a*/ 	.short	(.L_97 - .L_96)
.L_96:
        /*009c*/ 	.word	0x00000000
        /*00a0*/ 	.short	0x0001
        /*00a2*/ 	.short	0x0008
        /*00a4*/ 	.byte	0x00, 0xf5, 0x21, 0x00


	//----- nvinfo : EIATTR_KPARAM_INFO
	.align		4
.L_97:
        /*00a8*/ 	.byte	0x04, 0x17
        /*00aa*/ 	.short	(.L_99 - .L_98)
.L_98:
        /*00ac*/ 	.word	0x00000000
        /*00b0*/ 	.short	0x0000
        /*00b2*/ 	.short	0x0000
        /*00b4*/ 	.byte	0x00, 0xf5, 0x21, 0x00


	//----- nvinfo : EIATTR_SPARSE_MMA_MASK
	.align		4
.L_99:
        /*00b8*/ 	.byte	0x03, 0x50
        /*00ba*/ 	.short	0x0000


	//----- nvinfo : EIATTR_MAXREG_COUNT
	.align		4
        /*00bc*/ 	.byte	0x03, 0x1b
        /*00be*/ 	.short	0x00ff


	//----- nvinfo : EIATTR_MERCURY_ISA_VERSION
	.align		4
        /*00c0*/ 	.byte	0x03, 0x5f
        /*00c2*/ 	.short	0x0101


	//----- nvinfo : EIATTR_VRC_CTA_INIT_COUNT
	.align		4
        /*00c4*/ 	.byte	0x02, 0x4a
	.zero		1
	.zero		1


	//----- nvinfo : EIATTR_EXIT_INSTR_OFFSETS
	.align		4
        /*00c8*/ 	.byte	0x04, 0x1c
        /*00ca*/ 	.short	(.L_101 - .L_100)


	//   ....[0]....
.L_100:
        /*00cc*/ 	.word	0x00000f80


	//   ....[1]....
        /*00d0*/ 	.word	0x00001130


	//   ....[2]....
        /*00d4*/ 	.word	0x00001160


	//   ....[3]....
        /*00d8*/ 	.word	0x00001190


	//   ....[4]....
        /*00dc*/ 	.word	0x000011c0


	//   ....[5]....
        /*00e0*/ 	.word	0x000011f0


	//----- nvinfo : EIATTR_CRS_STACK_SIZE
	.align		4
.L_101:
        /*00e4*/ 	.byte	0x04, 0x1e
        /*00e6*/ 	.short	(.L_103 - .L_102)
.L_102:
        /*00e8*/ 	.word	0x00000000


	//----- nvinfo : EIATTR_CBANK_PARAM_SIZE
	.align		4
.L_103:
        /*00ec*/ 	.byte	0x03, 0x19
        /*00ee*/ 	.short	0x003c


	//----- nvinfo : EIATTR_PARAM_CBANK
	.align		4
        /*00f0*/ 	.byte	0x04, 0x0a
        /*00f2*/ 	.short	(.L_105 - .L_104)
	.align		4
.L_104:
        /*00f4*/ 	.word	index@(.nv.constant0._Z20cavity_flow_u_updatePfS_S_S_iifffff)
        /*00f8*/ 	.short	0x0380
        /*00fa*/ 	.short	0x003c


	//----- nvinfo : EIATTR_SW_WAR
	.align		4
.L_105:
        /*00fc*/ 	.byte	0x04, 0x36
        /*00fe*/ 	.short	(.L_107 - .L_106)
.L_106:
        /*0100*/ 	.word	0x00000008
.L_107:


//--------------------- .nv.info._Z16pressure_poissonPfS_S_iiff --------------------------
	.section	.nv.info._Z16pressure_poissonPfS_S_iiff,"",@"SHT_CUDA_INFO"
	.sectionflags	@""
	.align	4


	//----- nvinfo : EIATTR_CUDA_API_VERSION
	.align		4
        /*0000*/ 	.byte	0x04, 0x37
        /*0002*/ 	.short	(.L_109 - .L_108)
.L_108:
        /*0004*/ 	.word	0x00000082


	//----- nvinfo : EIATTR_KPARAM_INFO
	.align		4
.L_109:
        /*0008*/ 	.byte	0x04, 0x17
        /*000a*/ 	.short	(.L_111 - .L_110)
.L_110:
        /*000c*/ 	.word	0x00000000
        /*0010*/ 	.short	0x0006
        /*0012*/ 	.short	0x0024
        /*0014*/ 	.byte	0x00, 0xf0, 0x11, 0x00


	//----- nvinfo : EIATTR_KPARAM_INFO
	.align		4
.L_111:
        /*0018*/ 	.byte	0x04, 0x17
        /*001a*/ 	.short	(.L_113 - .L_112)
.L_112:
        /*001c*/ 	.word	0x00000000
        /*0020*/ 	.short	0x0005
        /*0022*/ 	.short	0x0020
        /*0024*/ 	.byte	0x00, 0xf0, 0x11, 0x00


	//----- nvinfo : EIATTR_KPARAM_INFO
	.align		4
.L_113:
        /*0028*/ 	.byte	0x04, 0x17
        /*002a*/ 	.short	(.L_115 - .L_114)
.L_114:
        /*002c*/ 	.word	0x00000000
        /*0030*/ 	.short	0x0004
        /*0032*/ 	.short	0x001c
        /*0034*/ 	.byte	0x00, 0xf0, 0x11, 0x00


	//----- nvinfo : EIATTR_KPARAM_INFO
	.align		4
.L_115:
        /*0038*/ 	.byte	0x04, 0x17
        /*003a*/ 	.short	(.L_117 - .L_116)
.L_116:
        /*003c*/ 	.word	0x00000000
        /*0040*/ 	.short	0x0003
        /*0042*/ 	.short	0x0018
        /*0044*/ 	.byte	0x00, 0xf0, 0x11, 0x00


	//----- nvinfo : EIATTR_KPARAM_INFO
	.align		4
.L_117:
        /*0048*/ 	.byte	0x04, 0x17
        /*004a*/ 	.short	(.L_119 - .L_118)
.L_118:
        /*004c*/ 	.word	0x00000000
        /*0050*/ 	.short	0x0002
        /*0052*/ 	.short	0x0010
        /*0054*/ 	.byte	0x00, 0xf5, 0x21, 0x00


	//----- nvinfo : EIATTR_KPARAM_INFO
	.align		4
.L_119:
        /*0058*/ 	.byte	0x04, 0x17
        /*005a*/ 	.short	(.L_121 - .L_120)
.L_120:
        /*005c*/ 	.word	0x00000000
        /*0060*/ 	.short	0x0001
        /*0062*/ 	.short	0x0008
        /*0064*/ 	.byte	0x00, 0xf5, 0x21, 0x00


	//----- nvinfo : EIATTR_KPARAM_INFO
	.align		4
.L_121:
        /*0068*/ 	.byte	0x04, 0x17
        /*006a*/ 	.short	(.L_123 - .L_122)
.L_122:
        /*006c*/ 	.word	0x00000000
        /*0070*/ 	.short	0x0000
        /*0072*/ 	.short	0x0000
        /*0074*/ 	.byte	0x00, 0xf5, 0x21, 0x00


	//----- nvinfo : EIATTR_SPARSE_MMA_MASK
	.align		4
.L_123:
        /*0078*/ 	.byte	0x03, 0x50
        /*007a*/ 	.short	0x0000


	//----- nvinfo : EIATTR_MAXREG_COUNT
	.align		4
        /*007c*/ 	.byte	0x03, 0x1b
        /*007e*/ 	.short	0x00ff


	//----- nvinfo : EIATTR_MERCURY_ISA_VERSION
	.align		4
        /*0080*/ 	.byte	0x03, 0x5f
        /*0082*/ 	.short	0x0101


	//----- nvinfo : EIATTR_VRC_CTA_INIT_COUNT
	.align		4
        /*0084*/ 	.byte	0x02, 0x4a
	.zero		1
	.zero		1


	//----- nvinfo : EIATTR_EXIT_INSTR_OFFSETS
	.align		4
        /*0088*/ 	.byte	0x04, 0x1c
        /*008a*/ 	.short	(.L_125 - .L_124)


	//   ....[0]....
.L_124:
        /*008c*/ 	.word	0x00000a40


	//   ....[1]....
        /*0090*/ 	.word	0x00000c10


	//   ....[2]....
        /*0094*/ 	.word	0x00000c60


	//   ....[3]....
        /*0098*/ 	.word	0x00000cc0


	//   ....[4]....
        /*009c*/ 	.word	0x00000cf0


	//   ....[5]....
        /*00a0*/ 	.word	0x00000d10


	//----- nvinfo : EIATTR_CRS_STACK_SIZE
	.align		4
.L_125:
        /*00a4*/ 	.byte	0x04, 0x1e
        /*00a6*/ 	.short	(.L_127 - .L_126)
.L_126:
        /*00a8*/ 	.word	0x00000000


	//----- nvinfo : EIATTR_CBANK_PARAM_SIZE
	.align		4
.L_127:
        /*00ac*/ 	.byte	0x03, 0x19
        /*00ae*/ 	.short	0x0028


	//----- nvinfo : EIATTR_PARAM_CBANK
	.align		4
        /*00b0*/ 	.byte	0x04, 0x0a
        /*00b2*/ 	.short	(.L_129 - .L_128)
	.align		4
.L_128:
        /*00b4*/ 	.word	index@(.nv.constant0._Z16pressure_poissonPfS_S_iiff)
        /*00b8*/ 	.short	0x0380
        /*00ba*/ 	.short	0x0028


	//----- nvinfo : EIATTR_SW_WAR
	.align		4
.L_129:
        /*00bc*/ 	.byte	0x04, 0x36
        /*00be*/ 	.short	(.L_131 - .L_130)
.L_130:
        /*00c0*/ 	.word	0x00000008
.L_131:


//--------------------- .nv.info._Z10build_up_bPfS_S_iiffff --------------------------
	.section	.nv.info._Z10build_up_bPfS_S_iiffff,"",@"SHT_CUDA_INFO"
	.sectionflags	@""
	.align	4


	//----- nvinfo : EIATTR_CUDA_API_VERSION
	.align		4
        /*0000*/ 	.byte	0x04, 0x37
        /*0002*/ 	.short	(.L_133 - .L_132)
.L_132:
        /*0004*/ 	.word	0x00000082


	//----- nvinfo : EIATTR_KPARAM_INFO
	.align		4
.L_133:
        /*0008*/ 	.byte	0x04, 0x17
        /*000a*/ 	.short	(.L_135 - .L_134)
.L_134:
        /*000c*/ 	.word	0x00000000
        /*0010*/ 	.short	0x0008
        /*0012*/ 	.short	0x002c
        /*0014*/ 	.byte	0x00, 0xf0, 0x11, 0x00


	//----- nvinfo : EIATTR_KPARAM_INFO
	.align		4
.L_135:
        /*0018*/ 	.byte	0x04, 0x17
        /*001a*/ 	.short	(.L_137 - .L_136)
.L_136:
        /*001c*/ 	.word	0x00000000
        /*0020*/ 	.short	0x0007
        /*0022*/ 	.short	0x0028
        /*0024*/ 	.byte	0x00, 0xf0, 0x11, 0x00


	//----- nvinfo : EIATTR_KPARAM_INFO
	.align		4
.L_137:
        /*0028*/ 	.byte	0x04, 0x17
        /*002a*/ 	.short	(.L_139 - .L_138)
.L_138:
        /*002c*/ 	.word	0x00000000
        /*0030*/ 	.short	0x0006
        /*0032*/ 	.short	0x0024
        /*0034*/ 	.byte	0x00, 0xf0, 0x11, 0x00


	//----- nvinfo : EIATTR_KPARAM_INFO
	.align		4
.L_139:
        /*0038*/ 	.byte	0x04, 0x17
        /*003a*/ 	.short	(.L_141 - .L_140)
.L_140:
        /*003c*/ 	.word	0x00000000
        /*0040*/ 	.short	0x0005
        /*0042*/ 	.short	0x0020
        /*0044*/ 	.byte	0x00, 0xf0, 0x11, 0x00


	//----- nvinfo : EIATTR_KPARAM_INFO
	.align		4
.L_141:
        /*0048*/ 	.byte	0x04, 0x17
        /*004a*/ 	.short	(.L_143 - .L_142)
.L_142:
        /*004c*/ 	.word	0x00000000
        /*0050*/ 	.short	0x0004
        /*0052*/ 	.short	0x001c
        /*0054*/ 	.byte	0x00, 0xf0, 0x11, 0x00


	//----- nvinfo : EIATTR_KPARAM_INFO
	.align		4
.L_143:
        /*0058*/ 	.byte	0x04, 0x17
        /*005a*/ 	.short	(.L_145 - .L_144)
.L_144:
        /*005c*/ 	.word	0x00000000
        /*0060*/ 	.short	0x0003
        /*0062*/ 	.short	0x0018
        /*0064*/ 	.byte	0x00, 0xf0, 0x11, 0x00


	//----- nvinfo : EIATTR_KPARAM_INFO
	.align		4
.L_145:
        /*0068*/ 	.byte	0x04, 0x17
        /*006a*/ 	.short	(.L_147 - .L_146)
.L_146:
        /*006c*/ 	.word	0x00000000
        /*0070*/ 	.short	0x0002
        /*0072*/ 	.short	0x0010
        /*0074*/ 	.byte	0x00, 0xf5, 0x21, 0x00


	//----- nvinfo : EIATTR_KPARAM_INFO
	.align		4
.L_147:
        /*0078*/ 	.byte	0x04, 0x17
        /*007a*/ 	.short	(.L_149 - .L_148)
.L_148:
        /*007c*/ 	.word	0x00000000
        /*0080*/ 	.short	0x0001
        /*0082*/ 	.short	0x0008
        /*0084*/ 	.byte	0x00, 0xf5, 0x21, 0x00


	//----- nvinfo : EIATTR_KPARAM_INFO
	.align		4
.L_149:
        /*0088*/ 	.byte	0x04, 0x17
        /*008a*/ 	.short	(.L_151 - .L_150)
.L_150:
        /*008c*/ 	.word	0x00000000
        /*0090*/ 	.short	0x0000
        /*0092*/ 	.short	0x0000
        /*0094*/ 	.byte	0x00, 0xf5, 0x21, 0x00


	//----- nvinfo : EIATTR_SPARSE_MMA_MASK
	.align		4
.L_151:
        /*0098*/ 	.byte	0x03, 0x50
        /*009a*/ 	.short	0x0000


	//----- nvinfo : EIATTR_MAXREG_COUNT
	.align		4
        /*009c*/ 	.byte	0x03, 0x1b
        /*009e*/ 	.short	0x00ff


	//----- nvinfo : EIATTR_MERCURY_ISA_VERSION
	.align		4
        /*00a0*/ 	.byte	0x03, 0x5f
        /*00a2*/ 	.short	0x0101


	//----- nvinfo : EIATTR_VRC_CTA_INIT_COUNT
	.align		4
        /*00a4*/ 	.byte	0x02, 0x4a
	.zero		1
	.zero		1


	//----- nvinfo : EIATTR_EXIT_INSTR_OFFSETS
	.align		4
        /*00a8*/ 	.byte	0x04, 0x1c
        /*00aa*/ 	.short	(.L_153 - .L_152)


	//   ....[0]....
.L_152:
        /*00ac*/ 	.word	0x00000070


	//   ....[1]....
        /*00b0*/ 	.word	0x00000210


	//   ....[2]....
        /*00b4*/ 	.word	0x00000260


	//   ....[3]....
        /*00b8*/ 	.word	0x00000c30


	//----- nvinfo : EIATTR_CRS_STACK_SIZE
	.align		4
.L_153:
        /*00bc*/ 	.byte	0x04, 0x1e
        /*00be*/ 	.short	(.L_155 - .L_154)
.L_154:
        /*00c0*/ 	.word	0x00000000


	//----- nvinfo : EIATTR_CBANK_PARAM_SIZE
	.align		4
.L_155:
        /*00c4*/ 	.byte	0x03, 0x19
        /*00c6*/ 	.short	0x0030


	//----- nvinfo : EIATTR_PARAM_CBANK
	.align		4
        /*00c8*/ 	.byte	0x04, 0x0a
        /*00ca*/ 	.short	(.L_157 - .L_156)
	.align		4
.L_156:
        /*00cc*/ 	.word	index@(.nv.constant0._Z10build_up_bPfS_S_iiffff)
        /*00d0*/ 	.short	0x0380
        /*00d2*/ 	.short	0x0030


	//----- nvinfo : EIATTR_SW_WAR
	.align		4
.L_157:
        /*00d4*/ 	.byte	0x04, 0x36
        /*00d6*/ 	.short	(.L_159 - .L_158)
.L_158:
        /*00d8*/ 	.word	0x00000008
.L_159:


//--------------------- .nv.callgraph             --------------------------
	.section	.nv.callgraph,"",@"SHT_CUDA_CALLGRAPH"
	.align	4
	.sectionentsize	8
	.align		4
        /*0000*/ 	.word	0x00000000
	.align		4
        /*0004*/ 	.word	0xffffffff
	.align		4
        /*0008*/ 	.word	0x00000000
	.align		4
        /*000c*/ 	.word	0xfffffffe
	.align		4
        /*0010*/ 	.word	0x00000000
	.align		4
        /*0014*/ 	.word	0xfffffffd
	.align		4
        /*0018*/ 	.word	0x00000000
	.align		4
        /*001c*/ 	.word	0xfffffffc


//--------------------- .text._Z20cavity_flow_v_updatePfS_S_S_iifffff --------------------------
	.section	.text._Z20cavity_flow_v_updatePfS_S_S_iifffff,"ax",@progbits
	.align	128
        .global         _Z20cavity_flow_v_updatePfS_S_S_iifffff
        .type           _Z20cavity_flow_v_updatePfS_S_S_iifffff,@function
        .size           _Z20cavity_flow_v_updatePfS_S_S_iifffff,(.L_x_100 - _Z20cavity_flow_v_updatePfS_S_S_iifffff)
        .other          _Z20cavity_flow_v_updatePfS_S_S_iifffff,@"STO_CUDA_ENTRY STV_DEFAULT"
_Z20cavity_flow_v_updatePfS_S_S_iifffff:
.text._Z20cavity_flow_v_updatePfS_S_S_iifffff:
[----:B------:R-:W-:Y:S01]  /*0000*/  LDC R1, c[0x0][0x37c] ;  /* 0x0000df00ff017b82 */ /* 0x000fe20000000800 */
[----:B------:R-:W0:Y:S07]  /*0010*/  S2R R3, SR_TID.X ;  /* 0x0000000000037919 */ /* 0x000e2e0000002100 */
[----:B------:R-:W0:Y:S01]  /*0020*/  S2UR UR4, SR_CTAID.X ;  /* 0x00000000000479c3 */ /* 0x000e220000002500 */
[----:B------:R-:W1:Y:S01]  /*0030*/  LDCU UR5, c[0x0][0x3a0] ;  /* 0x00007400ff0577ac */ /* 0x000e620008000800 */
[----:B------:R-:W-:Y:S01]  /*0040*/  BSSY.RECONVERGENT B0, `(.L_x_0) ;  /* 0x00000e3000007945 */ /* 0x000fe20003800200 */
[----:B------:R-:W2:Y:S05]  /*0050*/  LDCU.64 UR6, c[0x0][0x358] ;  /* 0x00006b00ff0677ac */ /* 0x000eaa0008000a00 */
[----:B------:R-:W0:Y:S08]  /*0060*/  LDC R2, c[0x0][0x360] ;  /* 0x0000d800ff027b82 */ /* 0x000e300000000800 */
[----:B------:R-:W3:Y:S01]  /*0070*/  LDC.64 R8, c[0x0][0x380] ;  /* 0x0000e000ff087b82 */ /* 0x000ee20000000a00 */
[----:B-1----:R-:W-:-:S02]  /*0080*/  IMAD.U32 R11, RZ, RZ, UR5 ;  /* 0x00000005ff0b7e24 */ /* 0x002fc4000f8e00ff */
[----:B0-----:R-:W-:-:S05]  /*0090*/  IMAD R2, R2, UR4, R3 ;  /* 0x0000000402027c24 */ /* 0x001fca000f8e0203 */
[C---:B------:R-:W-:Y:S01]  /*00a0*/  ISETP.GE.AND P0, PT, R2.reuse, R11, PT ;  /* 0x0000000b0200720c */ /* 0x040fe20003f06270 */
[----:B---3--:R-:W-:-:S12]  /*00b0*/  IMAD.WIDE R8, R2, 0x4, R8 ;  /* 0x0000000402087825 */ /* 0x008fd800078e0208 */
[----:B--2---:R-:W-:Y:S05]  /*00c0*/  @!P0 BRA `(.L_x_1) ;  /* 0x0000000c00688947 */ /* 0x004fea0003800000 */
[----:B------:R-:W-:Y:S01]  /*00d0*/  IABS R3, R11 ;  /* 0x0000000b00037213 */ /* 0x000fe20000000000 */
[----:B------:R-:W0:Y:S01]  /*00e0*/  LDCU UR4, c[0x0][0x3a4] ;  /* 0x00007480ff0477ac */ /* 0x000e220008000800 */
[----:B------:R-:W-:Y:S02]  /*00f0*/  ISETP.GE.AND P2, PT, R2, RZ, PT ;  /* 0x000000ff0200720c */ /* 0x000fe40003f46270 */
[----:B------:R-:W1:Y:S08]  /*0100*/  I2F.RP R0, R3 ;  /* 0x0000000300007306 */ /* 0x000e700000209400 */
[----:B-1----:R-:W1:Y:S01]  /*0110*/  MUFU.RCP R0, R0 ;  /* 0x0000000000007308 */ /* 0x002e620000001000 */
[----:B0-----:R-:W-:Y:S01]  /*0120*/  UIADD3 UR4, UPT, UPT, UR4, -0x1, URZ ;  /* 0xffffffff04047890 */ /* 0x001fe2000fffe0ff */
[----:B-1----:R-:W-:-:S06]  /*0130*/  VIADD R4, R0, 0xffffffe ;  /* 0x0ffffffe00047836 */ /* 0x002fcc0000000000 */
[----:B------:R0:W1:Y:S02]  /*0140*/  F2I.FTZ.U32.TRUNC.NTZ R5, R4 ;  /* 0x0000000400057305 */ /* 0x000064000021f000 */
[----:B0-----:R-:W-:Y:S02]  /*0150*/  IMAD.MOV.U32 R4, RZ, RZ, RZ ;  /* 0x000000ffff047224 */ /* 0x001fe400078e00ff */
[----:B-1----:R-:W-:-:S04]  /*0160*/  IMAD.MOV R6, RZ, RZ, -R5 ;  /* 0x000000ffff067224 */ /* 0x002fc800078e0a05 */
[----:B------:R-:W-:Y:S01]  /*0170*/  IMAD R7, R6, R3, RZ ;  /* 0x0000000306077224 */ /* 0x000fe200078e02ff */
[----:B------:R-:W-:-:S03]  /*0180*/  IABS R6, R2 ;  /* 0x0000000200067213 */ /* 0x000fc60000000000 */
[----:B------:R-:W-:-:S06]  /*0190*/  IMAD.HI.U32 R5, R5, R7, R4 ;  /* 0x0000000705057227 */ /* 0x000fcc00078e0004 */
[----:B------:R-:W-:-:S04]  /*01a0*/  IMAD.HI.U32 R5, R5, R6, RZ ;  /* 0x0000000605057227 */ /* 0x000fc800078e00ff */
[----:B------:R-:W-:-:S04]  /*01b0*/  IMAD.MOV R5, RZ, RZ, -R5 ;  /* 0x000000ffff057224 */ /* 0x000fc800078e0a05 */
[----:B------:R-:W-:Y:S02]  /*01c0*/  IMAD R0, R3, R5, R6 ;  /* 0x0000000503007224 */ /* 0x000fe400078e0206 */
[----:B------:R-:W-:-:S03]  /*01d0*/  IMAD R5, R11, UR4, RZ ;  /* 0x000000040b057c24 */ /* 0x000fc6000f8e02ff */
[----:B------:R-:W-:-:S13]  /*01e0*/  ISETP.GT.U32.AND P0, PT, R3, R0, PT ;  /* 0x000000000300720c */ /* 0x000fda0003f04070 */
[----:B------:R-:W-:Y:S01]  /*01f0*/  @!P0 IMAD.IADD R0, R0, 0x1, -R3 ;  /* 0x0000000100008824 */ /* 0x000fe200078e0a03 */
[----:B------:R-:W-:-:S04]  /*0200*/  ISETP.NE.AND P0, PT, R11, RZ, PT ;  /* 0x000000ff0b00720c */ /* 0x000fc80003f05270 */
[----:B------:R-:W-:-:S13]  /*0210*/  ISETP.GT.U32.AND P1, PT, R3, R0, PT ;  /* 0x000000000300720c */ /* 0x000fda0003f24070 */
[----:B------:R-:W-:Y:S02]  /*0220*/  @!P1 IMAD.IADD R0, R0, 0x1, -R3 ;  /* 0x0000000100009824 */ /* 0x000fe400078e0a03 */
[----:B------:R-:W-:Y:S02]  /*0230*/  VIADD R3, R11, 0xffffffff ;  /* 0xffffffff0b037836 */ /* 0x000fe40000000000 */
[----:B------:R-:W-:Y:S01]  /*0240*/  @!P2 IMAD.MOV R0, RZ, RZ, -R0 ;  /* 0x000000ffff00a224 */ /* 0x000fe200078e0a00 */
[----:B------:R-:W-:-:S04]  /*0250*/  @!P0 LOP3.LUT R0, RZ, R11, RZ, 0x33, !PT ;  /* 0x0000000bff008212 */ /* 0x000fc800078e33ff */
[----:B------:R-:W-:-:S04]  /*0260*/  ISETP.NE.AND P0, PT, R0, RZ, PT ;  /* 0x000000ff0000720c */ /* 0x000fc80003f05270 */
[----:B------:R-:W-:-:S04]  /*0270*/  ISETP.EQ.OR P0, PT, R0, R3, !P0 ;  /* 0x000000030000720c */ /* 0x000fc80004702670 */
[----:B------:R-:W-:-:S13]  /*0280*/  ISETP.GE.OR P0, PT, R2, R5, P0 ;  /* 0x000000050200720c */ /* 0x000fda0000706670 */
[----:B------:R-:W-:Y:S05]  /*0290*/  @P0 BRA `(.L_x_1) ;  /* 0x0000000800f40947 */ /* 0x000fea0003800000 */
[----:B------:R-:W0:Y:S01]  /*02a0*/  LDC.64 R6, c[0x0][0x388] ;  /* 0x0000e200ff067b82 */ /* 0x000e220000000a00 */
[----:B------:R-:W1:Y:S07]  /*02b0*/  LDCU UR4, c[0x0][0x3b4] ;  /* 0x00007680ff0477ac */ /* 0x000e6e0008000800 */
[----:B------:R-:W2:Y:S01]  /*02c0*/  LDC R11, c[0x0][0x3ac] ;  /* 0x0000eb00ff0b7b82 */ /* 0x000ea20000000800 */
[----:B0-----:R-:W-:-:S05]  /*02d0*/  IMAD.WIDE R6, R2, 0x4, R6 ;  /* 0x0000000402067825 */ /* 0x001fca00078e0206 */
[----:B------:R-:W1:Y:S01]  /*02e0*/  LDG.E R3, desc[UR6][R6.64] ;  /* 0x0000000606037981 */ /* 0x000e62000c1e1900 */
[----:B------:R-:W-:Y:S01]  /*02f0*/  BSSY.RECONVERGENT B1, `(.L_x_2) ;  /* 0x000000f000017945 */ /* 0x000fe20003800200 */
[----:B--2---:R-:W0:Y:S02]  /*0300*/  MUFU.RCP R4, R11 ;  /* 0x0000000b00047308 */ /* 0x004e240000001000 */
[----:B0-----:R-:W-:-:S04]  /*0310*/  FFMA R5, R4, -R11, 1 ;  /* 0x3f80000004057423 */ /* 0x001fc8000000080b */
[----:B------:R-:W-:Y:S01]  /*0320*/  FFMA R5, R4, R5, R4 ;  /* 0x0000000504057223 */ /* 0x000fe20000000004 */
[----:B-1----:R-:W-:-:S04]  /*0330*/  FMUL R0, R3, UR4 ;  /* 0x0000000403007c20 */ /* 0x002fc80008400000 */
[----:B------:R-:W0:Y:S01]  /*0340*/  FCHK P0, R0, R11 ;  /* 0x0000000b00007302 */ /* 0x000e220000000000 */
[----:B------:R-:W-:-:S04]  /*0350*/  FFMA R4, R0, R5, RZ ;  /* 0x0000000500047223 */ /* 0x000fc800000000ff */
[----:B------:R-:W-:-:S04]  /*0360*/  FFMA R10, R4, -R11, R0 ;  /* 0x8000000b040a7223 */ /* 0x000fc80000000000 */
[----:B------:R-:W-:Y:S01]  /*0370*/  FFMA R12, R5, R10, R4 ;  /* 0x0000000a050c7223 */ /* 0x000fe20000000004 */
[----:B0-----:R-:W-:Y:S06]  /*0380*/  @!P0 BRA `(.L_x_3) ;  /* 0x0000000000148947 */ /* 0x001fec0003800000 */
[----:B------:R-:W0:Y:S01]  /*0390*/  LDCU UR4, c[0x0][0x3ac] ;  /* 0x00007580ff0477ac */ /* 0x000e220008000800 */
[----:B------:R-:W-:Y:S02]  /*03a0*/  MOV R16, 0x3d0 ;  /* 0x000003d000107802 */ /* 0x000fe40000000f00 */
[----:B0-----:R-:W-:-:S07]  /*03b0*/  MOV R5, UR4 ;  /* 0x0000000400057c02 */ /* 0x001fce0008000f00 */
[----:B------:R-:W-:Y:S05]  /*03c0*/  CALL.REL.NOINC `($__internal_1_$__cuda_sm3x_div_rn_noftz_f32_slowpath) ;  /* 0x0000001000c07944 */ /* 0x000fea0003c00000 */
[----:B------:R-:W-:-:S07]  /*03d0*/  IMAD.MOV.U32 R12, RZ, RZ, R5 ;  /* 0x000000ffff0c7224 */ /* 0x000fce00078e0005 */
.L_x_3:
[----:B------:R-:W-:Y:S05]  /*03e0*/  BSYNC.RECONVERGENT B1 ;  /* 0x0000000000017941 */ /* 0x000fea0003800200 */
.L_x_2:
[----:B------:R-:W2:Y:S01]  /*03f0*/  LDG.E R14, desc[UR6][R6.64+-0x4] ;  /* 0xfffffc06060e7981 */ /* 0x000ea2000c1e1900 */
[----:B------:R-:W0:Y:S01]  /*0400*/  LDC R13, c[0x0][0x3b0] ;  /* 0x0000ec00ff0d7b82 */ /* 0x000e220000000800 */
[----:B------:R-:W-:Y:S01]  /*0410*/  BSSY.RECONVERGENT B1, `(.L_x_4) ;  /* 0x0000010000017945 */ /* 0x000fe20003800200 */
[----:B0-----:R-:W0:Y:S08]  /*0420*/  MUFU.RCP R4, R13 ;  /* 0x0000000d00047308 */ /* 0x001e300000001000 */
[----:B------:R-:W1:Y:S01]  /*0430*/  FCHK P0, R0, R13 ;  /* 0x0000000d00007302 */ /* 0x000e620000000000 */
[----:B0-----:R-:W-:-:S04]  /*0440*/  FFMA R5, R4, -R13, 1 ;  /* 0x3f80000004057423 */ /* 0x001fc8000000080d */
[----:B------:R-:W-:-:S04]  /*0450*/  FFMA R5, R4, R5, R4 ;  /* 0x0000000504057223 */ /* 0x000fc80000000004 */
[----:B------:R-:W-:-:S04]  /*0460*/  FFMA R10, R0, R5, RZ ;  /* 0x00000005000a7223 */ /* 0x000fc800000000ff */
[----:B------:R-:W-:-:S04]  /*0470*/  FFMA R11, R10, -R13, R0 ;  /* 0x8000000d0a0b7223 */ /* 0x000fc80000000000 */
[----:B------:R-:W-:Y:S01]  /*0480*/  FFMA R11, R5, R11, R10 ;  /* 0x0000000b050b7223 */ /* 0x000fe2000000000a */
[----:B--2---:R-:W-:-:S04]  /*0490*/  FADD R4, R3, -R14 ;  /* 0x8000000e03047221 */ /* 0x004fc80000000000 */
[----:B------:R-:W-:Y:S01]  /*04a0*/  FFMA R12, R4, -R12, R3 ;  /* 0x8000000c040c7223 */ /* 0x000fe20000000003 */
[----:B-1----:R-:W-:Y:S06]  /*04b0*/  @!P0 BRA `(.L_x_5) ;  /* 0x0000000000148947 */ /* 0x002fec0003800000 */
[----:B------:R-:W0:Y:S01]  /*04c0*/  LDCU UR4, c[0x0][0x3b0] ;  /* 0x00007600ff0477ac */ /* 0x000e220008000800 */
[----:B------:R-:W-:Y:S01]  /*04d0*/  MOV R16, 0x500 ;  /* 0x0000050000107802 */ /* 0x000fe20000000f00 */
[----:B0-----:R-:W-:-:S07]  /*04e0*/  IMAD.U32 R5, RZ, RZ, UR4 ;  /* 0x00000004ff057e24 */ /* 0x001fce000f8e00ff */
[----:B------:R-:W-:Y:S05]  /*04f0*/  CALL.REL.NOINC `($__internal_1_$__cuda_sm3x_div_rn_noftz_f32_slowpath) ;  /* 0x0000001000747944 */ /* 0x000fea0003c00000 */
[----:B------:R-:W-:-:S07]  /*0500*/  IMAD.MOV.U32 R11, RZ, RZ, R5 ;  /* 0x000000ffff0b7224 */ /* 0x000fce00078e0005 */
.L_x_5:
[----:B------:R-:W-:Y:S05]  /*0510*/  BSYNC.RECONVERGENT B1 ;  /* 0x0000000000017941 */ /* 0x000fea0003800200 */
.L_x_4:
[----:B------:R-:W0:Y:S01]  /*0520*/  LDC.64 R4, c[0x0][0x388] ;  /* 0x0000e200ff047b82 */ /* 0x000e220000000a00 */
[----:B------:R-:W1:Y:S07]  /*0530*/  LDCU UR4, c[0x0][0x3a0] ;  /* 0x00007400ff0477ac */ /* 0x000e6e0008000800 */
[----:B------:R-:W2:Y:S01]  /*0540*/  LDC R0, c[0x0][0x3b8] ;  /* 0x0000ee00ff007b82 */ /* 0x000ea20000000800 */
[----:B-1----:R-:W-:Y:S01]  /*0550*/  VIADD R10, R2, -UR4 ;  /* 0x80000004020a7c36 */ /* 0x002fe20008000000 */
[----:B------:R-:W1:Y:S03]  /*0560*/  LDCU.64 UR4, c[0x0][0x3b0] ;  /* 0x00007600ff0477ac */ /* 0x000e660008000a00 */
[----:B0-----:R-:W-:-:S06]  /*0570*/  IMAD.WIDE R4, R10, 0x4, R4 ;  /* 0x000000040a047825 */ /* 0x001fcc00078e0204 */
[----:B------:R-:W3:Y:S01]  /*0580*/  LDG.E R4, desc[UR6][R4.64] ;  /* 0x0000000604047981 */ /* 0x000ee2000c1e1900 */
[----:B--2---:R-:W-:-:S04]  /*0590*/  FADD R0, R0, R0 ;  /* 0x0000000000007221 */ /* 0x004fc80000000000 */
[----:B-1----:R-:W-:Y:S01]  /*05a0*/  FMUL R13, R0, UR4 ;  /* 0x00000004000d7c20 */ /* 0x002fe20008400000 */
[----:B------:R-:W-:-:S03]  /*05b0*/  IMAD.U32 R18, RZ, RZ, UR5 ;  /* 0x00000005ff127e24 */ /* 0x000fc6000f8e00ff */
[----:B------:R-:W0:Y:S08]  /*05c0*/  MUFU.RCP R0, R13 ;  /* 0x0000000d00007308 */ /* 0x000e300000001000 */
[----:B------:R-:W1:Y:S01]  /*05d0*/  FCHK P0, R18, R13 ;  /* 0x0000000d12007302 */ /* 0x000e620000000000 */
[----:B0-----:R-:W-:-:S04]  /*05e0*/  FFMA R15, -R13, R0, 1 ;  /* 0x3f8000000d0f7423 */ /* 0x001fc80000000100 */
[----:B------:R-:W-:-:S04]  /*05f0*/  FFMA R0, R0, R15, R0 ;  /* 0x0000000f00007223 */ /* 0x000fc80000000000 */
[----:B------:R-:W-:-:S04]  /*0600*/  FFMA R15, R0, UR5, RZ ;  /* 0x00000005000f7c23 */ /* 0x000fc800080000ff */
[----:B------:R-:W-:Y:S01]  /*0610*/  FFMA R16, -R13, R15, UR5 ;  /* 0x000000050d107e23 */ /* 0x000fe2000800010f */
[----:B---3--:R-:W-:-:S04]  /*0620*/  FADD R5, R3, -R4 ;  /* 0x8000000403057221 */ /* 0x008fc80000000000 */
[----:B------:R-:W-:Y:S01]  /*0630*/  FFMA R12, R5, -R11, R12 ;  /* 0x8000000b050c7223 */ /* 0x000fe2000000000c */
[----:B------:R-:W-:Y:S01]  /*0640*/  FFMA R5, R0, R16, R15 ;  /* 0x0000001000057223 */ /* 0x000fe2000000000f */
[----:B-1----:R-:W-:Y:S06]  /*0650*/  @!P0 BRA `(.L_x_6) ;  /* 0x0000000000148947 */ /* 0x002fec0003800000 */
[----:B------:R-:W0:Y:S01]  /*0660*/  LDCU UR4, c[0x0][0x3b4] ;  /* 0x00007680ff0477ac */ /* 0x000e220008000800 */
[----:B------:R-:W-:Y:S01]  /*0670*/  IMAD.MOV.U32 R5, RZ, RZ, R13 ;  /* 0x000000ffff057224 */ /* 0x000fe200078e000d */
[----:B------:R-:W-:Y:S01]  /*0680*/  MOV R16, 0x6b0 ;  /* 0x000006b000107802 */ /* 0x000fe20000000f00 */
[----:B0-----:R-:W-:-:S07]  /*0690*/  IMAD.U32 R0, RZ, RZ, UR4 ;  /* 0x00000004ff007e24 */ /* 0x001fce000f8e00ff */
[----:B------:R-:W-:Y:S05]  /*06a0*/  CALL.REL.NOINC `($__internal_1_$__cuda_sm3x_div_rn_noftz_f32_slowpath) ;  /* 0x0000001000087944 */ /* 0x000fea0003c00000 */
.L_x_6:
[----:B------:R-:W0:Y:S01]  /*06b0*/  LDC.64 R16, c[0x0][0x398] ;  /* 0x0000e600ff107b82 */ /* 0x000e220000000a00 */
[----:B------:R-:W1:Y:S02]  /*06c0*/  LDCU UR4, c[0x0][0x3a0] ;  /* 0x00007400ff0477ac */ /* 0x000e640008000800 */
[----:B-1----:R-:W-:Y:S01]  /*06d0*/  VIADD R11, R2, UR4 ;  /* 0x00000004020b7c36 */ /* 0x002fe20008000000 */
[----:B------:R-:W1:Y:S01]  /*06e0*/  LDCU UR4, c[0x0][0x3ac] ;  /* 0x00007580ff0477ac */ /* 0x000e620008000800 */
[----:B0-----:R-:W-:-:S04]  /*06f0*/  IMAD.WIDE R18, R10, 0x4, R16 ;  /* 0x000000040a127825 */ /* 0x001fc800078e0210 */
[----:B------:R-:W-:Y:S02]  /*0700*/  IMAD.WIDE R16, R11, 0x4, R16 ;  /* 0x000000040b107825 */ /* 0x000fe400078e0210 */
[----:B------:R-:W2:Y:S04]  /*0710*/  LDG.E R19, desc[UR6][R18.64] ;  /* 0x0000000612137981 */ /* 0x000ea8000c1e1900 */
[----:B------:R-:W2:Y:S01]  /*0720*/  LDG.E R16, desc[UR6][R16.64] ;  /* 0x0000000610107981 */ /* 0x000ea2000c1e1900 */
[----:B------:R-:W-:Y:S01]  /*0730*/  MOV R0, 0x790 ;  /* 0x0000079000007802 */ /* 0x000fe20000000f00 */
[----:B-1----:R-:W0:Y:S02]  /*0740*/  F2F.F64.F32 R10, UR4 ;  /* 0x00000004000a7d10 */ /* 0x002e240008201800 */
[----:B0-----:R-:W-:Y:S01]  /*0750*/  DADD R34, -RZ, |R10| ;  /* 0x00000000ff227229 */ /* 0x001fe2000000050a */
[----:B--2---:R-:W-:-:S04]  /*0760*/  FADD R13, R16, -R19 ;  /* 0x80000013100d7221 */ /* 0x004fc80000000000 */
[----:B------:R-:W-:-:S07]  /*0770*/  FFMA R5, R13, -R5, R12 ;  /* 0x800000050d057223 */ /* 0x000fce000000000c */
[----:B------:R-:W-:Y:S05]  /*0780*/  CALL.REL.NOINC `($_Z20cavity_flow_v_updatePfS_S_S_iifffff$__internal_accurate_pow) ;  /* 0x00000014006c7944 */ /* 0x000fea0003c00000 */
[----:B------:R-:W0:Y:S01]  /*0790*/  LDC R0, c[0x0][0x3ac] ;  /* 0x0000eb00ff007b82 */ /* 0x000e220000000800 */
[----:B------:R-:W-:-:S10]  /*07a0*/  DADD R12, R10, 2 ;  /* 0x400000000a0c7429 */ /* 0x000fd40000000000 */
[----:B------:R-:W-:Y:S01]  /*07b0*/  LOP3.LUT R12, R13, 0x7ff00000, RZ, 0xc0, !PT ;  /* 0x7ff000000d0c7812 */ /* 0x000fe200078ec0ff */
[----:B------:R-:W-:-:S03]  /*07c0*/  IMAD.MOV.U32 R13, RZ, RZ, R19 ;  /* 0x000000ffff0d7224 */ /* 0x000fc600078e0013 */
[----:B------:R-:W-:Y:S02]  /*07d0*/  ISETP.NE.AND P2, PT, R12, 0x7ff00000, PT ;  /* 0x7ff000000c00780c */ /* 0x000fe40003f45270 */
[----:B------:R-:W-:Y:S02]  /*07e0*/  MOV R12, R18 ;  /* 0x00000012000c7202 */ /* 0x000fe40000000f00 */
[C---:B0-----:R-:W-:Y:S02]  /*07f0*/  FSETP.NEU.AND P1, PT, R0.reuse, RZ, PT ;  /* 0x000000ff0000720b */ /* 0x041fe40003f2d000 */
[----:B------:R-:W-:-:S11]  /*0800*/  FSETP.NEU.AND P0, PT, R0, 1, PT ;  /* 0x3f8000000000780b */ /* 0x000fd60003f0d000 */
[----:B------:R-:W-:Y:S01]  /*0810*/  @!P1 CS2R R12, SRZ ;  /* 0x00000000000c9805 */ /* 0x000fe2000001ff00 */
[----:B------:R-:W-:Y:S06]  /*0820*/  @P2 BRA `(.L_x_7) ;  /* 0x0000000000182947 */ /* 0x000fec0003800000 */
[----:B------:R-:W-:-:S13]  /*0830*/  FSETP.NAN.AND P1, PT, R0, R0, PT ;  /* 0x000000000000720b */ /* 0x000fda0003f28000 */
[----:B------:R-:W-:Y:S01]  /*0840*/  @P1 DADD R12, R10, 2 ;  /* 0x400000000a0c1429 */ /* 0x000fe20000000000 */
[----:B------:R-:W-:Y:S10]  /*0850*/  @P1 BRA `(.L_x_7) ;  /* 0x00000000000c1947 */ /* 0x000ff40003800000 */
[----:B------:R-:W-:-:S14]  /*0860*/  DSETP.NEU.AND P1, PT, |R10|, +INF , PT ;  /* 0x7ff000000a00742a */ /* 0x000fdc0003f2d200 */
[----:B------:R-:W-:Y:S02]  /*0870*/  @!P1 IMAD.MOV.U32 R12, RZ, RZ, 0x0 ;  /* 0x00000000ff0c9424 */ /* 0x000fe400078e00ff */
[----:B------:R-:W-:-:S07]  /*0880*/  @!P1 IMAD.MOV.U32 R13, RZ, RZ, 0x7ff00000 ;  /* 0x7ff00000ff0d9424 */ /* 0x000fce00078e00ff */
.L_x_7:
[----:B------:R-:W-:Y:S01]  /*0890*/  FSEL R13, R13, 1.875, P0 ;  /* 0x3ff000000d0d7808 */ /* 0x000fe20000000000 */
[----:B------:R-:W-:Y:S01]  /*08a0*/  IMAD.MOV.U32 R10, RZ, RZ, 0x1 ;  /* 0x00000001ff0a7424 */ /* 0x000fe200078e00ff */
[----:B------:R-:W-:Y:S01]  /*08b0*/  FSEL R12, R12, RZ, P0 ;  /* 0x000000ff0c0c7208 */ /* 0x000fe20000000000 */
[----:B------:R-:W0:Y:S01]  /*08c0*/  LDCU UR4, c[0x0][0x3b4] ;  /* 0x00007680ff0477ac */ /* 0x000e220008000800 */
[----:B------:R-:W1:Y:S01]  /*08d0*/  MUFU.RCP64H R11, R13 ;  /* 0x0000000d000b7308 */ /* 0x000e620000001800 */
[----:B------:R-:W-:Y:S03]  /*08e0*/  BSSY.RECONVERGENT B1, `(.L_x_8) ;  /* 0x0000016000017945 */ /* 0x000fe60003800200 */
[----:B-1----:R-:W-:-:S08]  /*08f0*/  DFMA R16, -R12, R10, 1 ;  /* 0x3ff000000c10742b */ /* 0x002fd0000000010a */
[----:B------:R-:W-:-:S08]  /*0900*/  DFMA R16, R16, R16, R16 ;  /* 0x000000101010722b */ /* 0x000fd00000000010 */
[----:B------:R-:W-:Y:S01]  /*0910*/  DFMA R16, R10, R16, R10 ;  /* 0x000000100a10722b */ /* 0x000fe2000000000a */
[----:B0-----:R-:W0:Y:S07]  /*0920*/  F2F.F64.F32 R10, UR4 ;  /* 0x00000004000a7d10 */ /* 0x001e2e0008201800 */
[----:B------:R-:W-:-:S08]  /*0930*/  DFMA R18, -R12, R16, 1 ;  /* 0x3ff000000c12742b */ /* 0x000fd00000000110 */
[----:B------:R-:W-:Y:S01]  /*0940*/  DFMA R16, R16, R18, R16 ;  /* 0x000000121010722b */ /* 0x000fe20000000010 */
[----:B0-----:R-:W-:-:S07]  /*0950*/  FSETP.GEU.AND P1, PT, |R11|, 6.5827683646048100446e-37, PT ;  /* 0x036000000b00780b */ /* 0x001fce0003f2e200 */
[----:B------:R-:W-:-:S08]  /*0960*/  DMUL R18, R16, R10 ;  /* 0x0000000a10127228 */ /* 0x000fd00000000000 */
[----:B------:R-:W-:-:S08]  /*0970*/  DFMA R20, -R12, R18, R10 ;  /* 0x000000120c14722b */ /* 0x000fd0000000010a */
[----:B------:R-:W-:-:S10]  /*0980*/  DFMA R16, R16, R20, R18 ;  /* 0x000000141010722b */ /* 0x000fd40000000012 */
[----:B------:R-:W-:-:S05]  /*0990*/  FFMA R0, RZ, R13, R17 ;  /* 0x0000000dff007223 */ /* 0x000fca0000000011 */
[----:B------:R-:W-:-:S13]  /*09a0*/  FSETP.GT.AND P0, PT, |R0|, 1.469367938527859385e-39, PT ;  /* 0x001000000000780b */ /* 0x000fda0003f04200 */
[----:B------:R-:W-:Y:S05]  /*09b0*/  @P0 BRA P1, `(.L_x_9) ;  /* 0x0000000000200947 */ /* 0x000fea0000800000 */
[----:B------:R-:W-:Y:S01]  /*09c0*/  IMAD.MOV.U32 R16, RZ, RZ, R12 ;  /* 0x000000ffff107224 */ /* 0x000fe200078e000c */
[----:B------:R-:W-:Y:S01]  /*09d0*/  MOV R30, 0xa20 ;  /* 0x00000a20001e7802 */ /* 0x000fe20000000f00 */
[----:B------:R-:W-:Y:S02]  /*09e0*/  IMAD.MOV.U32 R17, RZ, RZ, R13 ;  /* 0x000000ffff117224 */ /* 0x000fe400078e000d */
[----:B------:R-:W-:Y:S02]  /*09f0*/  IMAD.MOV.U32 R18, RZ, RZ, R10 ;  /* 0x000000ffff127224 */ /* 0x000fe400078e000a */
[----:B------:R-:W-:-:S07]  /*0a00*/  IMAD.MOV.U32 R19, RZ, RZ, R11 ;  /* 0x000000ffff137224 */ /* 0x000fce00078e000b */
[----:B------:R-:W-:Y:S05]  /*0a10*/  CALL.REL.NOINC `($__internal_0_$__cuda_sm20_div_rn_f64_full) ;  /* 0x0000000400bc7944 */ /* 0x000fea0003c00000 */
[----:B------:R-:W-:Y:S01]  /*0a20*/  MOV R16, R12 ;  /* 0x0000000c00107202 */ /* 0x000fe20000000f00 */
[----:B------:R-:W-:-:S07]  /*0a30*/  IMAD.MOV.U32 R17, RZ, RZ, R13 ;  /* 0x000000ffff117224 */ /* 0x000fce00078e000d */
.L_x_9:
[----:B------:R-:W-:Y:S05]  /*0a40*/  BSYNC.RECONVERGENT B1 ;  /* 0x0000000000017941 */ /* 0x000fea0003800200 */
.L_x_8:
[----:B------:R-:W2:Y:S01]  /*0a50*/  LDG.E R0, desc[UR6][R6.64+0x4] ;  /* 0x0000040606007981 */ /* 0x000ea2000c1e1900 */
[----:B------:R-:W0:Y:S01]  /*0a60*/  LDCU UR4, c[0x0][0x3b0] ;  /* 0x00007600ff0477ac */ /* 0x000e220008000800 */
[----:B------:R-:W-:-:S04]  /*0a70*/  FADD R13, R3, R3 ;  /* 0x00000003030d7221 */ /* 0x000fc80000000000 */
[----:B--2---:R-:W-:Y:S01]  /*0a80*/  FADD R15, R0, -R13 ;  /* 0x8000000d000f7221 */ /* 0x004fe20000000000 */
[----:B------:R-:W-:Y:S01]  /*0a90*/  MOV R0, 0xb00 ;  /* 0x00000b0000007802 */ /* 0x000fe20000000f00 */
[----:B0-----:R-:W0:Y:S02]  /*0aa0*/  F2F.F64.F32 R12, UR4 ;  /* 0x00000004000c7d10 */ /* 0x001e240008201800 */
[----:B------:R-:W-:-:S06]  /*0ab0*/  FADD R18, R14, R15 ;  /* 0x0000000f0e127221 */ /* 0x000fcc0000000000 */
[----:B------:R-:W1:Y:S01]  /*0ac0*/  F2F.F64.F32 R14, R18 ;  /* 0x00000012000e7310 */ /* 0x000e620000201800 */
[----:B0-----:R-:W-:Y:S02]  /*0ad0*/  DADD R34, -RZ, |R12| ;  /* 0x00000000ff227229 */ /* 0x001fe4000000050c */
[----:B-1----:R-:W-:-:S11]  /*0ae0*/  DMUL R14, R14, R16 ;  /* 0x000000100e0e7228 */ /* 0x002fd60000000000 */
[----:B------:R-:W-:Y:S05]  /*0af0*/  CALL.REL.NOINC `($_Z20cavity_flow_v_updatePfS_S_S_iifffff$__internal_accurate_pow) ;  /* 0x0000001000907944 */ /* 0x000fea0003c00000 */
[----:B------:R-:W0:Y:S01]  /*0b00*/  LDC R0, c[0x0][0x3b0] ;  /* 0x0000ec00ff007b82 */ /* 0x000e220000000800 */
[----:B------:R-:W-:-:S10]  /*0b10*/  DADD R16, R12, 2 ;  /* 0x400000000c107429 */ /* 0x000fd40000000000 */
[----:B------:R-:W-:Y:S01]  /*0b20*/  LOP3.LUT R16, R17, 0x7ff00000, RZ, 0xc0, !PT ;  /* 0x7ff0000011107812 */ /* 0x000fe200078ec0ff */
[----:B------:R-:W-:-:S03]  /*0b30*/  IMAD.MOV.U32 R17, RZ, RZ, R19 ;  /* 0x000000ffff117224 */ /* 0x000fc600078e0013 */
[----:B------:R-:W-:Y:S01]  /*0b40*/  ISETP.NE.AND P2, PT, R16, 0x7ff00000, PT ;  /* 0x7ff000001000780c */ /* 0x000fe20003f45270 */
[----:B------:R-:W-:Y:S01]  /*0b50*/  IMAD.MOV.U32 R16, RZ, RZ, R18 ;  /* 0x000000ffff107224 */ /* 0x000fe200078e0012 */
        /* <DEDUP_REMOVED lines=10> */
.L_x_10:
[----:B------:R-:W-:Y:S01]  /*0c00*/  FSEL R17, R17, 1.875, P0 ;  /* 0x3ff0000011117808 */ /* 0x000fe20000000000 */
[----:B------:R-:W-:Y:S01]  /*0c10*/  IMAD.MOV.U32 R12, RZ, RZ, 0x1 ;  /* 0x00000001ff0c7424 */ /* 0x000fe200078e00ff */
[----:B------:R-:W-:Y:S01]  /*0c20*/  FSEL R16, R16, RZ, P0 ;  /* 0x000000ff10107208 */ /* 0x000fe20000000000 */
[----:B------:R-:W-:Y:S01]  /*0c30*/  BSSY.RECONVERGENT B1, `(.L_x_11) ;  /* 0x0000012000017945 */ /* 0x000fe20003800200 */
[----:B------:R-:W0:Y:S01]  /*0c40*/  MUFU.RCP64H R13, R17 ;  /* 0x00000011000d7308 */ /* 0x000e220000001800 */
[----:B------:R-:W-:-:S03]  /*0c50*/  FSETP.GEU.AND P1, PT, |R11|, 6.5827683646048100446e-37, PT ;  /* 0x036000000b00780b */ /* 0x000fc60003f2e200 */
[----:B0-----:R-:W-:-:S08]  /*0c60*/  DFMA R18, -R16, R12, 1 ;  /* 0x3ff000001012742b */ /* 0x001fd0000000010c */
[----:B------:R-:W-:-:S08]  /*0c70*/  DFMA R18, R18, R18, R18 ;  /* 0x000000121212722b */ /* 0x000fd00000000012 */
[----:B------:R-:W-:-:S08]  /*0c80*/  DFMA R18, R12, R18, R12 ;  /* 0x000000120c12722b */ /* 0x000fd0000000000c */
[----:B------:R-:W-:-:S08]  /*0c90*/  DFMA R12, -R16, R18, 1 ;  /* 0x3ff00000100c742b */ /* 0x000fd00000000112 */
[----:B------:R-:W-:-:S08]  /*0ca0*/  DFMA R12, R18, R12, R18 ;  /* 0x0000000c120c722b */ /* 0x000fd00000000012 */
        /* <DEDUP_REMOVED lines=8> */
[----:B------:R-:W-:-:S07]  /*0d30*/  IMAD.MOV.U32 R19, RZ, RZ, R11 ;  /* 0x000000ffff137224 */ /* 0x000fce00078e000b */
[----:B------:R-:W-:Y:S05]  /*0d40*/  CALL.REL.NOINC `($__internal_0_$__cuda_sm20_div_rn_f64_full) ;  /* 0x0000000000f07944 */ /* 0x000fea0003c00000 */
.L_x_12:
[----:B------:R-:W-:Y:S05]  /*0d50*/  BSYNC.RECONVERGENT B1 ;  /* 0x0000000000017941 */ /* 0x000fea0003800200 */
.L_x_11:
[----:B------:R-:W0:Y:S02]  /*0d60*/  LDCU UR4, c[0x0][0x3a0] ;  /* 0x00007400ff0477ac */ /* 0x000e240008000800 */
[----:B0-----:R-:W-:Y:S01]  /*0d70*/  MOV R11, UR4 ;  /* 0x00000004000b7c02 */ /* 0x001fe20008000f00 */
[----:B------:R-:W0:Y:S01]  /*0d80*/  F2F.F64.F32 R18, R3 ;  /* 0x0000000300127310 */ /* 0x000e220000201800 */
[----:B------:R-:W1:Y:S03]  /*0d90*/  LDCU UR4, c[0x0][0x3a8] ;  /* 0x00007500ff0477ac */ /* 0x000e660008000800 */
[----:B------:R-:W-:-:S06]  /*0da0*/  IMAD.WIDE R6, R11, 0x4, R6 ;  /* 0x000000040b067825 */ /* 0x000fcc00078e0206 */
[----:B------:R-:W2:Y:S01]  /*0db0*/  LDG.E R6, desc[UR6][R6.64] ;  /* 0x0000000606067981 */ /* 0x000ea2000c1e1900 */
[----:B------:R-:W-:Y:S01]  /*0dc0*/  F2F.F64.F32 R20, R4 ;  /* 0x0000000400147310 */ /* 0x000fe20000201800 */
[----:B0-----:R-:W-:-:S07]  /*0dd0*/  DADD R18, R18, R18 ;  /* 0x0000000012127229 */ /* 0x001fce0000000012 */
[----:B------:R-:W-:Y:S08]  /*0de0*/  F2F.F64.F32 R22, R5 ;  /* 0x0000000500167310 */ /* 0x000ff00000201800 */
[----:B--2---:R-:W0:Y:S02]  /*0df0*/  F2F.F64.F32 R16, R6 ;  /* 0x0000000600107310 */ /* 0x004e240000201800 */
[----:B0-----:R-:W-:-:S06]  /*0e00*/  DADD R16, R16, -R18 ;  /* 0x0000000010107229 */ /* 0x001fcc0000000812 */
[----:B-1----:R-:W0:Y:S02]  /*0e10*/  F2F.F64.F32 R18, UR4 ;  /* 0x0000000400127d10 */ /* 0x002e240008201800 */
[----:B------:R-:W-:-:S08]  /*0e20*/  DADD R16, R16, R20 ;  /* 0x0000000010107229 */ /* 0x000fd00000000014 */
[----:B------:R-:W-:-:S08]  /*0e30*/  DFMA R14, R16, R12, R14 ;  /* 0x0000000c100e722b */ /* 0x000fd0000000000e */
[----:B0-----:R-:W-:-:S10]  /*0e40*/  DFMA R14, R14, R18, R22 ;  /* 0x000000120e0e722b */ /* 0x001fd40000000016 */
[----:B------:R-:W0:Y:S02]  /*0e50*/  F2F.F32.F64 R15, R14 ;  /* 0x0000000e000f7310 */ /* 0x000e240000301000 */
[----:B0-----:R0:W-:Y:S02]  /*0e60*/  STG.E desc[UR6][R8.64], R15 ;  /* 0x0000000f08007986 */ /* 0x0011e4000c101906 */
.L_x_1:
[----:B------:R-:W-:Y:S05]  /*0e70*/  BSYNC.RECONVERGENT B0 ;  /* 0x0000000000007941 */ /* 0x000fea0003800200 */
.L_x_0:
[----:B------:R-:W1:Y:S02]  /*0e80*/  LDCU UR4, c[0x0][0x3a4] ;  /* 0x00007480ff0477ac */ /* 0x000e640008000800 */
[----:B-1----:R-:W-:-:S05]  /*0e90*/  IMAD R0, R11, UR4, RZ ;  /* 0x000000040b007c24 */ /* 0x002fca000f8e02ff */
[----:B------:R-:W-:-:S13]  /*0ea0*/  ISETP.GE.AND P0, PT, R2, R0, PT ;  /* 0x000000000200720c */ /* 0x000fda0003f06270 */
[----:B------:R-:W-:Y:S05]  /*0eb0*/  @P0 EXIT ;  /* 0x000000000000094d */ /* 0x000fea0003800000 */
[----:B------:R-:W-:Y:S02]  /*0ec0*/  IABS R3, R11 ;  /* 0x0000000b00037213 */ /* 0x000fe40000000000 */
[----:B------:R-:W-:Y:S02]  /*0ed0*/  ISETP.GE.AND P1, PT, R2, RZ, PT ;  /* 0x000000ff0200720c */ /* 0x000fe40003f26270 */
[----:B------:R-:W1:Y:S01]  /*0ee0*/  I2F.RP R6, R3 ;  /* 0x0000000300067306 */ /* 0x000e620000209400 */
[----:B------:R-:W-:-:S07]  /*0ef0*/  ISETP.NE.AND P2, PT, R11, RZ, PT ;  /* 0x000000ff0b00720c */ /* 0x000fce0003f45270 */
[----:B-1----:R-:W1:Y:S02]  /*0f00*/  MUFU.RCP R6, R6 ;  /* 0x0000000600067308 */ /* 0x002e640000001000 */
[----:B-1----:R-:W-:-:S06]  /*0f10*/  VIADD R4, R6, 0xffffffe ;  /* 0x0ffffffe06047836 */ /* 0x002fcc0000000000 */
[----:B------:R1:W2:Y:S02]  /*0f20*/  F2I.FTZ.U32.TRUNC.NTZ R5, R4 ;  /* 0x0000000400057305 */ /* 0x0002a4000021f000 */
[----:B-1----:R-:W-:Y:S02]  /*0f30*/  IMAD.MOV.U32 R4, RZ, RZ, RZ ;  /* 0x000000ffff047224 */ /* 0x002fe400078e00ff */
[----:B--2---:R-:W-:-:S04]  /*0f40*/  IMAD.MOV R10, RZ, RZ, -R5 ;  /* 0x000000ffff0a7224 */ /* 0x004fc800078e0a05 */
[----:B------:R-:W-:Y:S01]  /*0f50*/  IMAD R7, R10, R3, RZ ;  /* 0x000000030a077224 */ /* 0x000fe200078e02ff */
[----:B------:R-:W-:-:S03]  /*0f60*/  IABS R10, R2 ;  /* 0x00000002000a7213 */ /* 0x000fc60000000000 */
[----:B------:R-:W-:Y:S01]  /*0f70*/  IMAD.HI.U32 R7, R5, R7, R4 ;  /* 0x0000000705077227 */ /* 0x000fe200078e0004 */
[----:B------:R-:W-:-:S05]  /*0f80*/  IADD3 R4, PT, PT, R11, -0x1, RZ ;  /* 0xffffffff0b047810 */ /* 0x000fca0007ffe0ff */
[----:B------:R-:W-:-:S04]  /*0f90*/  IMAD.HI.U32 R7, R7, R10, RZ ;  /* 0x0000000a07077227 */ /* 0x000fc800078e00ff */
[----:B------:R-:W-:-:S04]  /*0fa0*/  IMAD.MOV R7, RZ, RZ, -R7 ;  /* 0x000000ffff077224 */ /* 0x000fc800078e0a07 */
[----:B------:R-:W-:-:S05]  /*0fb0*/  IMAD R10, R3, R7, R10 ;  /* 0x00000007030a7224 */ /* 0x000fca00078e020a */
[----:B------:R-:W-:-:S13]  /*0fc0*/  ISETP.GT.U32.AND P0, PT, R3, R10, PT ;  /* 0x0000000a0300720c */ /* 0x000fda0003f04070 */
[----:B------:R-:W-:-:S05]  /*0fd0*/  @!P0 IMAD.IADD R10, R10, 0x1, -R3 ;  /* 0x000000010a0a8824 */ /* 0x000fca00078e0a03 */
[----:B------:R-:W-:-:S13]  /*0fe0*/  ISETP.GT.U32.AND P0, PT, R3, R10, PT ;  /* 0x0000000a0300720c */ /* 0x000fda0003f04070 */
[----:B------:R-:W-:-:S04]  /*0ff0*/  @!P0 IMAD.IADD R10, R10, 0x1, -R3 ;  /* 0x000000010a0a8824 */ /* 0x000fc800078e0a03 */
[----:B------:R-:W-:-:S04]  /*1000*/  IMAD.MOV.U32 R3, RZ, RZ, R10 ;  /* 0x000000ffff037224 */ /* 0x000fc800078e000a */
[----:B------:R-:W-:Y:S01]  /*1010*/  @!P1 IMAD.MOV R3, RZ, RZ, -R3 ;  /* 0x000000ffff039224 */ /* 0x000fe200078e0a03 */
[----:B------:R-:W-:-:S04]  /*1020*/  @!P2 LOP3.LUT R3, RZ, R11, RZ, 0x33, !PT ;  /* 0x0000000bff03a212 */ /* 0x000fc800078e33ff */
[----:B------:R-:W-:-:S13]  /*1030*/  ISETP.NE.AND P0, PT, R3, R4, PT ;  /* 0x000000040300720c */ /* 0x000fda0003f05270 */
[----:B------:R1:W-:Y:S01]  /*1040*/  @!P0 STG.E desc[UR6][R8.64], RZ ;  /* 0x000000ff08008986 */ /* 0x0003e2000c101906 */
[----:B------:R-:W-:Y:S05]  /*1050*/  @!P0 EXIT ;  /* 0x000000000000894d */ /* 0x000fea0003800000 */
[----:B------:R-:W-:-:S13]  /*1060*/  ISETP.GE.AND P0, PT, R2, R11, PT ;  /* 0x0000000b0200720c */ /* 0x000fda0003f06270 */
[----:B------:R2:W-:Y:S01]  /*1070*/  @!P0 STG.E desc[UR6][R8.64], RZ ;  /* 0x000000ff08008986 */ /* 0x0005e2000c101906 */
[----:B------:R-:W-:Y:S05]  /*1080*/  @!P0 EXIT ;  /* 0x000000000000894d */ /* 0x000fea0003800000 */
[----:B------:R-:W-:-:S13]  /*1090*/  ISETP.NE.AND P0, PT, R3, RZ, PT ;  /* 0x000000ff0300720c */ /* 0x000fda0003f05270 */
[----:B------:R3:W-:Y:S01]  /*10a0*/  @!P0 STG.E desc[UR6][R8.64], RZ ;  /* 0x000000ff08008986 */ /* 0x0007e2000c101906 */
[----:B------:R-:W-:Y:S05]  /*10b0*/  @!P0 EXIT ;  /* 0x000000000000894d */ /* 0x000fea0003800000 */
[----:B------:R-:W-:-:S05]  /*10c0*/  IMAD.IADD R11, R0, 0x1, -R11 ;  /* 0x00000001000b7824 */ /* 0x000fca00078e0a0b */
[----:B------:R-:W-:-:S13]  /*10d0*/  ISETP.GE.AND P0, PT, R2, R11, PT ;  /* 0x0000000b0200720c */ /* 0x000fda0003f06270 */
[----:B------:R-:W-:Y:S05]  /*10e0*/  @!P0 EXIT ;  /* 0x000000000000894d */ /* 0x000fea0003800000 */
[----:B------:R-:W-:Y:S01]  /*10f0*/  STG.E desc[UR6][R8.64], RZ ;  /* 0x000000ff08007986 */ /* 0x000fe2000c101906 */
[----:B------:R-:W-:Y:S05]  /*1100*/  EXIT ;  /* 0x000000000000794d */ /* 0x000fea0003800000 */
        .weak           $__internal_0_$__cuda_sm20_div_rn_f64_full
        .type           $__internal_0_$__cuda_sm20_div_rn_f64_full,@function
        .size           $__internal_0_$__cuda_sm20_div_rn_f64_full,($__internal_1_$__cuda_sm3x_div_rn_noftz_f32_slowpath - $__internal_0_$__cuda_sm20_div_rn_f64_full)
$__internal_0_$__cuda_sm20_div_rn_f64_full:
[C---:B------:R-:W-:Y:S01]  /*1110*/  FSETP.GEU.AND P0, PT, |R17|.reuse, 1.469367938527859385e-39, PT ;  /* 0x001000001100780b */ /* 0x040fe20003f0e200 */
[----:B------:R-:W-:Y:S01]  /*1120*/  IMAD.MOV.U32 R22, RZ, RZ, 0x1 ;  /* 0x00000001ff167424 */ /* 0x000fe200078e00ff */
[----:B------:R-:W-:Y:S01]  /*1130*/  LOP3.LUT R12, R17, 0x800fffff, RZ, 0xc0, !PT ;  /* 0x800fffff110c7812 */ /* 0x000fe200078ec0ff */
[----:B------:R-:W-:Y:S01]  /*1140*/  IMAD.MOV.U32 R0, RZ, RZ, 0x1ca00000 ;  /* 0x1ca00000ff007424 */ /* 0x000fe200078e00ff */
[C---:B------:R-:W-:Y:S01]  /*1150*/  FSETP.GEU.AND P2, PT, |R19|.reuse, 1.469367938527859385e-39, PT ;  /* 0x001000001300780b */ /* 0x040fe20003f4e200 */
[----:B------:R-:W-:Y:S01]  /*1160*/  BSSY.RECONVERGENT B2, `(.L_x_13) ;  /* 0x0000052000027945 */ /* 0x000fe20003800200 */
[----:B------:R-:W-:Y:S01]  /*1170*/  LOP3.LUT R13, R12, 0x3ff00000, RZ, 0xfc, !PT ;  /* 0x3ff000000c0d7812 */ /* 0x000fe200078efcff */
[----:B------:R-:W-:Y:S01]  /*1180*/  IMAD.MOV.U32 R12, RZ, RZ, R16 ;  /* 0x000000ffff0c7224 */ /* 0x000fe200078e0010 */
[----:B------:R-:W-:Y:S02]  /*1190*/  LOP3.LUT R28, R19, 0x7ff00000, RZ, 0xc0, !PT ;  /* 0x7ff00000131c7812 */ /* 0x000fe400078ec0ff */
[----:B------:R-:W-:-:S03]  /*11a0*/  LOP3.LUT R29, R17, 0x7ff00000, RZ, 0xc0, !PT ;  /* 0x7ff00000111d7812 */ /* 0x000fc600078ec0ff */
[----:B------:R-:W-:Y:S01]  /*11b0*/  @!P0 DMUL R12, R16, 8.98846567431157953865e+307 ;  /* 0x7fe00000100c8828 */ /* 0x000fe20000000000 */
[C---:B------:R-:W-:Y:S01]  /*11c0*/  ISETP.GE.U32.AND P1, PT, R28.reuse, R29, PT ;  /* 0x0000001d1c00720c */ /* 0x040fe20003f26070 */
[----:B------:R-:W-:Y:S02]  /*11d0*/  IMAD.MOV.U32 R31, RZ, RZ, R28 ;  /* 0x000000ffff1f7224 */ /* 0x000fe400078e001c */
[----:B------:R-:W-:Y:S02]  /*11e0*/  @!P2 LOP3.LUT R25, R17, 0x7ff00000, RZ, 0xc0, !PT ;  /* 0x7ff000001119a812 */ /* 0x000fe400078ec0ff */
[----:B------:R-:W0:Y:S02]  /*11f0*/  MUFU.RCP64H R23, R13 ;  /* 0x0000000d00177308 */ /* 0x000e240000001800 */
[----:B------:R-:W-:Y:S02]  /*1200*/  @!P2 ISETP.GE.U32.AND P3, PT, R28, R25, PT ;  /* 0x000000191c00a20c */ /* 0x000fe40003f66070 */
[----:B------:R-:W-:-:S02]  /*1210*/  @!P0 LOP3.LUT R29, R13, 0x7ff00000, RZ, 0xc0, !PT ;  /* 0x7ff000000d1d8812 */ /* 0x000fc400078ec0ff */
[----:B------:R-:W-:Y:S02]  /*1220*/  @!P2 SEL R25, R0, 0x63400000, !P3 ;  /* 0x634000000019a807 */ /* 0x000fe40005800000 */
[----:B------:R-:W-:Y:S02]  /*1230*/  IADD3 R33, PT, PT, R29, -0x1, RZ ;  /* 0xffffffff1d217810 */ /* 0x000fe40007ffe0ff */
[----:B------:R-:W-:-:S04]  /*1240*/  @!P2 LOP3.LUT R26, R25, 0x80000000, R19, 0xf8, !PT ;  /* 0x80000000191aa812 */ /* 0x000fc800078ef813 */
[----:B------:R-:W-:Y:S01]  /*1250*/  @!P2 LOP3.LUT R27, R26, 0x100000, RZ, 0xfc, !PT ;  /* 0x001000001a1ba812 */ /* 0x000fe200078efcff */
[----:B------:R-:W-:Y:S01]  /*1260*/  @!P2 IMAD.MOV.U32 R26, RZ, RZ, RZ ;  /* 0x000000ffff1aa224 */ /* 0x000fe200078e00ff */
[----:B0-----:R-:W-:-:S08]  /*1270*/  DFMA R20, R22, -R12, 1 ;  /* 0x3ff000001614742b */ /* 0x001fd0000000080c */
[----:B------:R-:W-:-:S08]  /*1280*/  DFMA R20, R20, R20, R20 ;  /* 0x000000141414722b */ /* 0x000fd00000000014 */
[----:B------:R-:W-:Y:S01]  /*1290*/  DFMA R22, R22, R20, R22 ;  /* 0x000000141616722b */ /* 0x000fe20000000016 */
[----:B------:R-:W-:Y:S01]  /*12a0*/  SEL R21, R0, 0x63400000, !P1 ;  /* 0x6340000000157807 */ /* 0x000fe20004800000 */
[----:B------:R-:W-:-:S03]  /*12b0*/  IMAD.MOV.U32 R20, RZ, RZ, R18 ;  /* 0x000000ffff147224 */ /* 0x000fc600078e0012 */
[----:B------:R-:W-:-:S03]  /*12c0*/  LOP3.LUT R21, R21, 0x800fffff, R19, 0xf8, !PT ;  /* 0x800fffff15157812 */ /* 0x000fc600078ef813 */
[----:B------:R-:W-:-:S03]  /*12d0*/  DFMA R24, R22, -R12, 1 ;  /* 0x3ff000001618742b */ /* 0x000fc6000000080c */
[----:B------:R-:W-:-:S05]  /*12e0*/  @!P2 DFMA R20, R20, 2, -R26 ;  /* 0x400000001414a82b */ /* 0x000fca000000081a */
[----:B------:R-:W-:-:S05]  /*12f0*/  DFMA R24, R22, R24, R22 ;  /* 0x000000181618722b */ /* 0x000fca0000000016 */
[----:B------:R-:W-:-:S03]  /*1300*/  @!P2 LOP3.LUT R31, R21, 0x7ff00000, RZ, 0xc0, !PT ;  /* 0x7ff00000151fa812 */ /* 0x000fc600078ec0ff */
[----:B------:R-:W-:Y:S02]  /*1310*/  DMUL R22, R24, R20 ;  /* 0x0000001418167228 */ /* 0x000fe40000000000 */
[----:B------:R-:W-:-:S05]  /*1320*/  VIADD R32, R31, 0xffffffff ;  /* 0xffffffff1f207836 */ /* 0x000fca0000000000 */
[----:B------:R-:W-:Y:S01]  /*1330*/  ISETP.GT.U32.AND P0, PT, R32, 0x7feffffe, PT ;  /* 0x7feffffe2000780c */ /* 0x000fe20003f04070 */
[----:B------:R-:W-:-:S03]  /*1340*/  DFMA R26, R22, -R12, R20 ;  /* 0x8000000c161a722b */ /* 0x000fc60000000014 */
[----:B------:R-:W-:-:S05]  /*1350*/  ISETP.GT.U32.OR P0, PT, R33, 0x7feffffe, P0 ;  /* 0x7feffffe2100780c */ /* 0x000fca0000704470 */
[----:B------:R-:W-:-:S08]  /*1360*/  DFMA R26, R24, R26, R22 ;  /* 0x0000001a181a722b */ /* 0x000fd00000000016 */
[----:B------:R-:W-:Y:S05]  /*1370*/  @P0 BRA `(.L_x_14) ;  /* 0x00000000006c0947 */ /* 0x000fea0003800000 */
[----:B------:R-:W-:-:S04]  /*1380*/  LOP3.LUT R19, R17, 0x7ff00000, RZ, 0xc0, !PT ;  /* 0x7ff0000011137812 */ /* 0x000fc800078ec0ff */
[CC--:B------:R-:W-:Y:S02]  /*1390*/  VIADDMNMX R18, R28.reuse, -R19.reuse, 0xb9600000, !PT ;  /* 0xb96000001c127446 */ /* 0x0c0fe40007800913 */
[----:B------:R-:W-:Y:S02]  /*13a0*/  ISETP.GE.U32.AND P0, PT, R28, R19, PT ;  /* 0x000000131c00720c */ /* 0x000fe40003f06070 */
[----:B------:R-:W-:Y:S02]  /*13b0*/  VIMNMX R18, PT, PT, R18, 0x46a00000, PT ;  /* 0x46a0000012127848 */ /* 0x000fe40003fe0100 */
[----:B------:R-:W-:-:S05]  /*13c0*/  SEL R19, R0, 0x63400000, !P0 ;  /* 0x6340000000137807 */ /* 0x000fca0004000000 */
[----:B------:R-:W-:Y:S02]  /*13d0*/  IMAD.IADD R0, R18, 0x1, -R19 ;  /* 0x0000000112007824 */ /* 0x000fe400078e0a13 */
[----:B------:R-:W-:Y:S02]  /*13e0*/  IMAD.MOV.U32 R18, RZ, RZ, RZ ;  /* 0x000000ffff127224 */ /* 0x000fe400078e00ff */
[----:B------:R-:W-:-:S06]  /*13f0*/  VIADD R19, R0, 0x7fe00000 ;  /* 0x7fe0000000137836 */ /* 0x000fcc0000000000 */
[----:B------:R-:W-:-:S10]  /*1400*/  DMUL R22, R26, R18 ;  /* 0x000000121a167228 */ /* 0x000fd40000000000 */
[----:B------:R-:W-:-:S13]  /*1410*/  FSETP.GTU.AND P0, PT, |R23|, 1.469367938527859385e-39, PT ;  /* 0x001000001700780b */ /* 0x000fda0003f0c200 */
[----:B------:R-:W-:Y:S05]  /*1420*/  @P0 BRA `(.L_x_15) ;  /* 0x0000000000940947 */ /* 0x000fea0003800000 */
[----:B------:R-:W-:Y:S01]  /*1430*/  DFMA R12, R26, -R12, R20 ;  /* 0x8000000c1a0c722b */ /* 0x000fe20000000014 */
[----:B------:R-:W-:-:S09]  /*1440*/  IMAD.MOV.U32 R18, RZ, RZ, RZ ;  /* 0x000000ffff127224 */ /* 0x000fd200078e00ff */
[C---:B------:R-:W-:Y:S02]  /*1450*/  FSETP.NEU.AND P0, PT, R13.reuse, RZ, PT ;  /* 0x000000ff0d00720b */ /* 0x040fe40003f0d000 */
[----:B------:R-:W-:-:S04]  /*1460*/  LOP3.LUT R17, R13, 0x80000000, R17, 0x48, !PT ;  /* 0x800000000d117812 */ /* 0x000fc800078e4811 */
[----:B------:R-:W-:-:S07]  /*1470*/  LOP3.LUT R19, R17, R19, RZ, 0xfc, !PT ;  /* 0x0000001311137212 */ /* 0x000fce00078efcff */
[----:B------:R-:W-:Y:S05]  /*1480*/  @!P0 BRA `(.L_x_15) ;  /* 0x00000000007c8947 */ /* 0x000fea0003800000 */
[----:B------:R-:W-:Y:S01]  /*1490*/  IMAD.MOV R13, RZ, RZ, -R0 ;  /* 0x000000ffff0d7224 */ /* 0x000fe200078e0a00 */
[----:B------:R-:W-:Y:S01]  /*14a0*/  DMUL.RP R18, R26, R18 ;  /* 0x000000121a127228 */ /* 0x000fe20000008000 */
[----:B------:R-:W-:-:S06]  /*14b0*/  IMAD.MOV.U32 R12, RZ, RZ, RZ ;  /* 0x000000ffff0c7224 */ /* 0x000fcc00078e00ff */
[----:B------:R-:W-:-:S03]  /*14c0*/  DFMA R12, R22, -R12, R26 ;  /* 0x8000000c160c722b */ /* 0x000fc6000000001a */
[----:B------:R-:W-:-:S03]  /*14d0*/  LOP3.LUT R17, R19, R17, RZ, 0x3c, !PT ;  /* 0x0000001113117212 */ /* 0x000fc600078e3cff */
[----:B------:R-:W-:-:S04]  /*14e0*/  IADD3 R12, PT, PT, -R0, -0x43300000, RZ ;  /* 0xbcd00000000c7810 */ /* 0x000fc80007ffe1ff */
[----:B------:R-:W-:-:S04]  /*14f0*/  FSETP.NEU.AND P0, PT, |R13|, R12, PT ;  /* 0x0000000c0d00720b */ /* 0x000fc80003f0d200 */
[----:B------:R-:W-:Y:S02]  /*1500*/  FSEL R22, R18, R22, !P0 ;  /* 0x0000001612167208 */ /* 0x000fe40004000000 */
[----:B------:R-:W-:Y:S01]  /*1510*/  FSEL R23, R17, R23, !P0 ;  /* 0x0000001711177208 */ /* 0x000fe20004000000 */
[----:B------:R-:W-:Y:S06]  /*1520*/  BRA `(.L_x_15) ;  /* 0x0000000000547947 */ /* 0x000fec0003800000 */
.L_x_14:
[----:B------:R-:W-:-:S14]  /*1530*/  DSETP.NAN.AND P0, PT, R18, R18, PT ;  /* 0x000000121200722a */ /* 0x000fdc0003f08000 */
[----:B------:R-:W-:Y:S05]  /*1540*/  @P0 BRA `(.L_x_16) ;  /* 0x0000000000440947 */ /* 0x000fea0003800000 */
[----:B------:R-:W-:-:S14]  /*1550*/  DSETP.NAN.AND P0, PT, R16, R16, PT ;  /* 0x000000101000722a */ /* 0x000fdc0003f08000 */
[----:B------:R-:W-:Y:S05]  /*1560*/  @P0 BRA `(.L_x_17) ;  /* 0x0000000000300947 */ /* 0x000fea0003800000 */
[----:B------:R-:W-:Y:S01]  /*1570*/  ISETP.NE.AND P0, PT, R31, R29, PT ;  /* 0x0000001d1f00720c */ /* 0x000fe20003f05270 */
[----:B------:R-:W-:Y:S02]  /*1580*/  IMAD.MOV.U32 R22, RZ, RZ, 0x0 ;  /* 0x00000000ff167424 */ /* 0x000fe400078e00ff */
[----:B------:R-:W-:-:S10]  /*1590*/  IMAD.MOV.U32 R23, RZ, RZ, -0x80000 ;  /* 0xfff80000ff177424 */ /* 0x000fd400078e00ff */
[----:B------:R-:W-:Y:S05]  /*15a0*/  @!P0 BRA `(.L_x_15) ;  /* 0x0000000000348947 */ /* 0x000fea0003800000 */
[----:B------:R-:W-:Y:S02]  /*15b0*/  ISETP.NE.AND P0, PT, R31, 0x7ff00000, PT ;  /* 0x7ff000001f00780c */ /* 0x000fe40003f05270 */
[----:B------:R-:W-:Y:S02]  /*15c0*/  LOP3.LUT R23, R19, 0x80000000, R17, 0x48, !PT ;  /* 0x8000000013177812 */ /* 0x000fe400078e4811 */
[----:B------:R-:W-:-:S13]  /*15d0*/  ISETP.EQ.OR P0, PT, R29, RZ, !P0 ;  /* 0x000000ff1d00720c */ /* 0x000fda0004702670 */
[----:B------:R-:W-:Y:S02]  /*15e0*/  @P0 LOP3.LUT R0, R23, 0x7ff00000, RZ, 0xfc, !PT ;  /* 0x7ff0000017000812 */ /* 0x000fe400078efcff */
[----:B------:R-:W-:Y:S01]  /*15f0*/  @!P0 MOV R22, RZ ;  /* 0x000000ff00168202 */ /* 0x000fe20000000f00 */
[----:B------:R-:W-:Y:S02]  /*1600*/  @P0 IMAD.MOV.U32 R22, RZ, RZ, RZ ;  /* 0x000000ffff160224 */ /* 0x000fe400078e00ff */
[----:B------:R-:W-:Y:S01]  /*1610*/  @P0 IMAD.MOV.U32 R23, RZ, RZ, R0 ;  /* 0x000000ffff170224 */ /* 0x000fe200078e0000 */
[----:B------:R-:W-:Y:S06]  /*1620*/  BRA `(.L_x_15) ;  /* 0x0000000000147947 */ /* 0x000fec0003800000 */
.L_x_17:
[----:B------:R-:W-:Y:S01]  /*1630*/  LOP3.LUT R23, R17, 0x80000, RZ, 0xfc, !PT ;  /* 0x0008000011177812 */ /* 0x000fe200078efcff */
[----:B------:R-:W-:Y:S01]  /*1640*/  IMAD.MOV.U32 R22, RZ, RZ, R16 ;  /* 0x000000ffff167224 */ /* 0x000fe200078e0010 */
[----:B------:R-:W-:Y:S06]  /*1650*/  BRA `(.L_x_15) ;  /* 0x0000000000087947 */ /* 0x000fec0003800000 */
.L_x_16:
[----:B------:R-:W-:Y:S01]  /*1660*/  LOP3.LUT R23, R19, 0x80000, RZ, 0xfc, !PT ;  /* 0x0008000013177812 */ /* 0x000fe200078efcff */
[----:B------:R-:W-:-:S07]  /*1670*/  IMAD.MOV.U32 R22, RZ, RZ, R18 ;  /* 0x000000ffff167224 */ /* 0x000fce00078e0012 */
.L_x_15:
[----:B------:R-:W-:Y:S05]  /*1680*/  BSYNC.RECONVERGENT B2 ;  /* 0x0000000000027941 */ /* 0x000fea0003800200 */
.L_x_13:
[----:B------:R-:W-:Y:S02]  /*1690*/  IMAD.MOV.U32 R31, RZ, RZ, 0x0 ;  /* 0x00000000ff1f7424 */ /* 0x000fe400078e00ff */
[----:B------:R-:W-:Y:S02]  /*16a0*/  IMAD.MOV.U32 R12, RZ, RZ, R22 ;  /* 0x000000ffff0c7224 */ /* 0x000fe400078e0016 */
[----:B------:R-:W-:Y:S01]  /*16b0*/  IMAD.MOV.U32 R13, RZ, RZ, R23 ;  /* 0x000000ffff0d7224 */ /* 0x000fe200078e0017 */
[----:B------:R-:W-:Y:S06]  /*16c0*/  RET.REL.NODEC R30 `(_Z20cavity_flow_v_updatePfS_S_S_iifffff) ;  /* 0xffffffe81e4c7950 */ /* 0x000fec0003c3ffff */
        .weak           $__internal_1_$__cuda_sm3x_div_rn_noftz_f32_slowpath
        .type           $__internal_1_$__cuda_sm3x_div_rn_noftz_f32_slowpath,@function
        .size           $__internal_1_$__cuda_sm3x_div_rn_noftz_f32_slowpath,($_Z20cavity_flow_v_updatePfS_S_S_iifffff$__internal_accurate_pow - $__internal_1_$__cuda_sm3x_div_rn_noftz_f32_slowpath)
$__internal_1_$__cuda_sm3x_div_rn_noftz_f32_slowpath:
[----:B------:R-:W-:Y:S01]  /*16d0*/  SHF.R.U32.HI R13, RZ, 0x17, R5 ;  /* 0x00000017ff0d7819 */ /* 0x000fe20000011605 */
[----:B------:R-:W-:Y:S01]  /*16e0*/  BSSY.RECONVERGENT B2, `(.L_x_18) ;  /* 0x0000063000027945 */ /* 0x000fe20003800200 */
[--C-:B------:R-:W-:Y:S02]  /*16f0*/  SHF.R.U32.HI R11, RZ, 0x17, R0.reuse ;  /* 0x00000017ff0b7819 */ /* 0x100fe40000011600 */
[----:B------:R-:W-:Y:S02]  /*1700*/  LOP3.LUT R21, R13, 0xff, RZ, 0xc0, !PT ;  /* 0x000000ff0d157812 */ /* 0x000fe400078ec0ff */
[----:B------:R-:W-:Y:S01]  /*1710*/  LOP3.LUT R19, R11, 0xff, RZ, 0xc0, !PT ;  /* 0x000000ff0b137812 */ /* 0x000fe200078ec0ff */
[----:B------:R-:W-:Y:S02]  /*1720*/  IMAD.MOV.U32 R11, RZ, RZ, R0 ;  /* 0x000000ffff0b7224 */ /* 0x000fe400078e0000 */
[----:B------:R-:W-:Y:S01]  /*1730*/  VIADD R17, R21, 0xffffffff ;  /* 0xffffffff15117836 */ /* 0x000fe20000000000 */
[----:B------:R-:W-:-:S04]  /*1740*/  IADD3 R15, PT, PT, R19, -0x1, RZ ;  /* 0xffffffff130f7810 */ /* 0x000fc80007ffe0ff */
[----:B------:R-:W-:-:S04]  /*1750*/  ISETP.GT.U32.AND P0, PT, R17, 0xfd, PT ;  /* 0x000000fd1100780c */ /* 0x000fc80003f04070 */
[----:B------:R-:W-:-:S13]  /*1760*/  ISETP.GT.U32.OR P0, PT, R15, 0xfd, P0 ;  /* 0x000000fd0f00780c */ /* 0x000fda0000704470 */
[----:B------:R-:W-:Y:S01]  /*1770*/  @!P0 IMAD.MOV.U32 R13, RZ, RZ, RZ ;  /* 0x000000ffff0d8224 */ /* 0x000fe200078e00ff */
[----:B------:R-:W-:Y:S06]  /*1780*/  @!P0 BRA `(.L_x_19) ;  /* 0x00000000005c8947 */ /* 0x000fec0003800000 */
[----:B------:R-:W-:Y:S02]  /*1790*/  FSETP.GTU.FTZ.AND P0, PT, |R0|, +INF , PT ;  /* 0x7f8000000000780b */ /* 0x000fe40003f1c200 */
[----:B------:R-:W-:-:S04]  /*17a0*/  FSETP.GTU.FTZ.AND P1, PT, |R5|, +INF , PT ;  /* 0x7f8000000500780b */ /* 0x000fc80003f3c200 */
[----:B------:R-:W-:-:S13]  /*17b0*/  PLOP3.LUT P0, PT, P0, P1, PT, 0xf8, 0x8f ;  /* 0x00000000008f781c */ /* 0x000fda0000703f70 */
[----:B------:R-:W-:Y:S05]  /*17c0*/  @P0 BRA `(.L_x_20) ;  /* 0x00000004004c0947 */ /* 0x000fea0003800000 */
[----:B------:R-:W-:-:S13]  /*17d0*/  LOP3.LUT P0, RZ, R5, 0x7fffffff, R11, 0xc8, !PT ;  /* 0x7fffffff05ff7812 */ /* 0x000fda000780c80b */
[----:B------:R-:W-:Y:S05]  /*17e0*/  @!P0 BRA `(.L_x_21) ;  /* 0x00000004003c8947 */ /* 0x000fea0003800000 */
[C---:B------:R-:W-:Y:S02]  /*17f0*/  FSETP.NEU.FTZ.AND P1, PT, |R0|.reuse, +INF , PT ;  /* 0x7f8000000000780b */ /* 0x040fe40003f3d200 */
[----:B------:R-:W-:Y:S02]  /*1800*/  FSETP.NEU.FTZ.AND P2, PT, |R5|, +INF , PT ;  /* 0x7f8000000500780b */ /* 0x000fe40003f5d200 */
[----:B------:R-:W-:-:S11]  /*1810*/  FSETP.NEU.FTZ.AND P0, PT, |R0|, +INF , PT ;  /* 0x7f8000000000780b */ /* 0x000fd60003f1d200 */
[----:B------:R-:W-:Y:S05]  /*1820*/  @!P2 BRA !P1, `(.L_x_21) ;  /* 0x00000004002ca947 */ /* 0x000fea0004800000 */
[----:B------:R-:W-:-:S04]  /*1830*/  LOP3.LUT P1, RZ, R11, 0x7fffffff, RZ, 0xc0, !PT ;  /* 0x7fffffff0bff7812 */ /* 0x000fc8000782c0ff */
[----:B------:R-:W-:-:S13]  /*1840*/  PLOP3.LUT P1, PT, P2, P1, PT, 0x2f, 0xf2 ;  /* 0x0000000000f2781c */ /* 0x000fda0001722577 */
[----:B------:R-:W-:Y:S05]  /*1850*/  @P1 BRA `(.L_x_22) ;  /* 0x0000000400181947 */ /* 0x000fea0003800000 */
[----:B------:R-:W-:-:S04]  /*1860*/  LOP3.LUT P1, RZ, R5, 0x7fffffff, RZ, 0xc0, !PT ;  /* 0x7fffffff05ff7812 */ /* 0x000fc8000782c0ff */
[----:B------:R-:W-:-:S13]  /*1870*/  PLOP3.LUT P0, PT, P0, P1, PT, 0x2f, 0xf2 ;  /* 0x0000000000f2781c */ /* 0x000fda0000702577 */
[----:B------:R-:W-:Y:S05]  /*1880*/  @P0 BRA `(.L_x_23) ;  /* 0x0000000400000947 */ /* 0x000fea0003800000 */
[----:B------:R-:W-:Y:S02]  /*1890*/  ISETP.GE.AND P0, PT, R15, RZ, PT ;  /* 0x000000ff0f00720c */ /* 0x000fe40003f06270 */
[----:B------:R-:W-:-:S11]  /*18a0*/  ISETP.GE.AND P1, PT, R17, RZ, PT ;  /* 0x000000ff1100720c */ /* 0x000fd60003f26270 */
[----:B------:R-:W-:Y:S02]  /*18b0*/  @P0 IMAD.MOV.U32 R13, RZ, RZ, RZ ;  /* 0x000000ffff0d0224 */ /* 0x000fe400078e00ff */
[----:B------:R-:W-:Y:S01]  /*18c0*/  @!P0 FFMA R11, R0, 1.84467440737095516160e+19, RZ ;  /* 0x5f800000000b8823 */ /* 0x000fe200000000ff */
[----:B------:R-:W-:Y:S02]  /*18d0*/  @!P0 IMAD.MOV.U32 R13, RZ, RZ, -0x40 ;  /* 0xffffffc0ff0d8424 */ /* 0x000fe400078e00ff */
[----:B------:R-:W-:Y:S02]  /*18e0*/  @!P1 FFMA R5, R5, 1.84467440737095516160e+19, RZ ;  /* 0x5f80000005059823 */ /* 0x000fe400000000ff */
[----:B------:R-:W-:-:S07]  /*18f0*/  @!P1 VIADD R13, R13, 0x40 ;  /* 0x000000400d0d9836 */ /* 0x000fce0000000000 */
.L_x_19:
[----:B------:R-:W-:Y:S01]  /*1900*/  LEA R18, R21, 0xc0800000, 0x17 ;  /* 0xc080000015127811 */ /* 0x000fe200078eb8ff */
[----:B------:R-:W-:Y:S04]  /*1910*/  BSSY.RECONVERGENT B3, `(.L_x_24) ;  /* 0x0000036000037945 */ /* 0x000fe80003800200 */
[----:B------:R-:W-:Y:S02]  /*1920*/  IMAD.IADD R15, R5, 0x1, -R18 ;  /* 0x00000001050f7824 */ /* 0x000fe400078e0a12 */
[----:B------:R-:W-:Y:S02]  /*1930*/  VIADD R18, R19, 0xffffff81 ;  /* 0xffffff8113127836 */ /* 0x000fe40000000000 */
[----:B------:R-:W0:Y:S01]  /*1940*/  MUFU.RCP R17, R15 ;  /* 0x0000000f00117308 */ /* 0x000e220000001000 */
[----:B------:R-:W-:Y:S01]  /*1950*/  FADD.FTZ R20, -R15, -RZ ;  /* 0x800000ff0f147221 */ /* 0x000fe20000010100 */
[C---:B------:R-:W-:Y:S01]  /*1960*/  IMAD R5, R18.reuse, -0x800000, R11 ;  /* 0xff80000012057824 */ /* 0x040fe200078e020b */
[----:B------:R-:W-:-:S05]  /*1970*/  IADD3 R18, PT, PT, R18, 0x7f, -R21 ;  /* 0x0000007f12127810 */ /* 0x000fca0007ffe815 */
[----:B------:R-:W-:Y:S02]  /*1980*/  IMAD.IADD R18, R18, 0x1, R13 ;  /* 0x0000000112127824 */ /* 0x000fe400078e020d */
[----:B0-----:R-:W-:-:S04]  /*1990*/  FFMA R22, R17, R20, 1 ;  /* 0x3f80000011167423 */ /* 0x001fc80000000014 */
[----:B------:R-:W-:-:S04]  /*19a0*/  FFMA R24, R17, R22, R17 ;  /* 0x0000001611187223 */ /* 0x000fc80000000011 */
[----:B------:R-:W-:-:S04]  /*19b0*/  FFMA R11, R5, R24, RZ ;  /* 0x00000018050b7223 */ /* 0x000fc800000000ff */
[----:B------:R-:W-:-:S04]  /*19c0*/  FFMA R22, R20, R11, R5 ;  /* 0x0000000b14167223 */ /* 0x000fc80000000005 */
[----:B------:R-:W-:-:S04]  /*19d0*/  FFMA R17, R24, R22, R11 ;  /* 0x0000001618117223 */ /* 0x000fc8000000000b */
[----:B------:R-:W-:-:S04]  /*19e0*/  FFMA R20, R20, R17, R5 ;  /* 0x0000001114147223 */ /* 0x000fc80000000005 */
[----:B------:R-:W-:-:S05]  /*19f0*/  FFMA R5, R24, R20, R17 ;  /* 0x0000001418057223 */ /* 0x000fca0000000011 */
[----:B------:R-:W-:-:S04]  /*1a00*/  SHF.R.U32.HI R11, RZ, 0x17, R5 ;  /* 0x00000017ff0b7819 */ /* 0x000fc80000011605 */
[----:B------:R-:W-:-:S04]  /*1a10*/  LOP3.LUT R11, R11, 0xff, RZ, 0xc0, !PT ;  /* 0x000000ff0b0b7812 */ /* 0x000fc800078ec0ff */
[----:B------:R-:W-:-:S05]  /*1a20*/  IADD3 R15, PT, PT, R11, R18, RZ ;  /* 0x000000120b0f7210 */ /* 0x000fca0007ffe0ff */
[----:B------:R-:W-:-:S05]  /*1a30*/  VIADD R11, R15, 0xffffffff ;  /* 0xffffffff0f0b7836 */ /* 0x000fca0000000000 */
[----:B------:R-:W-:-:S13]  /*1a40*/  ISETP.GE.U32.AND P0, PT, R11, 0xfe, PT ;  /* 0x000000fe0b00780c */ /* 0x000fda0003f06070 */
[----:B------:R-:W-:Y:S05]  /*1a50*/  @!P0 BRA `(.L_x_25) ;  /* 0x0000000000808947 */ /* 0x000fea0003800000 */
[----:B------:R-:W-:-:S13]  /*1a60*/  ISETP.GT.AND P0, PT, R15, 0xfe, PT ;  /* 0x000000fe0f00780c */ /* 0x000fda0003f04270 */
[----:B------:R-:W-:Y:S05]  /*1a70*/  @P0 BRA `(.L_x_26) ;  /* 0x00000000006c0947 */ /* 0x000fea0003800000 */
[----:B------:R-:W-:-:S13]  /*1a80*/  ISETP.GE.AND P0, PT, R15, 0x1, PT ;  /* 0x000000010f00780c */ /* 0x000fda0003f06270 */
[----:B------:R-:W-:Y:S05]  /*1a90*/  @P0 BRA `(.L_x_27) ;  /* 0x0000000000740947 */ /* 0x000fea0003800000 */
[----:B------:R-:W-:Y:S02]  /*1aa0*/  ISETP.GE.AND P0, PT, R15, -0x18, PT ;  /* 0xffffffe80f00780c */ /* 0x000fe40003f06270 */
[----:B------:R-:W-:-:S11]  /*1ab0*/  LOP3.LUT R5, R5, 0x80000000, RZ, 0xc0, !PT ;  /* 0x8000000005057812 */ /* 0x000fd600078ec0ff */
[----:B------:R-:W-:Y:S05]  /*1ac0*/  @!P0 BRA `(.L_x_27) ;  /* 0x0000000000688947 */ /* 0x000fea0003800000 */
[CCC-:B------:R-:W-:Y:S01]  /*1ad0*/  FFMA.RZ R11, R24.reuse, R20.reuse, R17.reuse ;  /* 0x00000014180b7223 */ /* 0x1c0fe2000000c011 */
[CCC-:B------:R-:W-:Y:S01]  /*1ae0*/  FFMA.RM R18, R24.reuse, R20.reuse, R17.reuse ;  /* 0x0000001418127223 */ /* 0x1c0fe20000004011 */
[C---:B------:R-:W-:Y:S02]  /*1af0*/  ISETP.NE.AND P2, PT, R15.reuse, RZ, PT ;  /* 0x000000ff0f00720c */ /* 0x040fe40003f45270 */
[----:B------:R-:W-:Y:S02]  /*1b00*/  ISETP.NE.AND P1, PT, R15, RZ, PT ;  /* 0x000000ff0f00720c */ /* 0x000fe40003f25270 */
[----:B------:R-:W-:Y:S01]  /*1b10*/  LOP3.LUT R13, R11, 0x7fffff, RZ, 0xc0, !PT ;  /* 0x007fffff0b0d7812 */ /* 0x000fe200078ec0ff */
[----:B------:R-:W-:Y:S01]  /*1b20*/  FFMA.RP R11, R24, R20, R17 ;  /* 0x00000014180b7223 */ /* 0x000fe20000008011 */
[----:B------:R-:W-:Y:S02]  /*1b30*/  VIADD R20, R15, 0x20 ;  /* 0x000000200f147836 */ /* 0x000fe40000000000 */
[----:B------:R-:W-:Y:S01]  /*1b40*/  LOP3.LUT R13, R13, 0x800000, RZ, 0xfc, !PT ;  /* 0x008000000d0d7812 */ /* 0x000fe200078efcff */
[----:B------:R-:W-:Y:S01]  /*1b50*/  IMAD.MOV R15, RZ, RZ, -R15 ;  /* 0x000000ffff0f7224 */ /* 0x000fe200078e0a0f */
[----:B------:R-:W-:-:S02]  /*1b60*/  FSETP.NEU.FTZ.AND P0, PT, R11, R18, PT ;  /* 0x000000120b00720b */ /* 0x000fc40003f1d000 */
[----:B------:R-:W-:Y:S02]  /*1b70*/  SHF.L.U32 R20, R13, R20, RZ ;  /* 0x000000140d147219 */ /* 0x000fe400000006ff */
[----:B------:R-:W-:Y:S02]  /*1b80*/  SEL R18, R15, RZ, P2 ;  /* 0x000000ff0f127207 */ /* 0x000fe40001000000 */
[----:B------:R-:W-:Y:S02]  /*1b90*/  ISETP.NE.AND P1, PT, R20, RZ, P1 ;  /* 0x000000ff1400720c */ /* 0x000fe40000f25270 */
[----:B------:R-:W-:Y:S02]  /*1ba0*/  SHF.R.U32.HI R18, RZ, R18, R13 ;  /* 0x00000012ff127219 */ /* 0x000fe4000001160d */
[----:B------:R-:W-:Y:S02]  /*1bb0*/  PLOP3.LUT P0, PT, P0, P1, PT, 0xf8, 0x8f ;  /* 0x00000000008f781c */ /* 0x000fe40000703f70 */
[----:B------:R-:W-:-:S02]  /*1bc0*/  SHF.R.U32.HI R20, RZ, 0x1, R18 ;  /* 0x00000001ff147819 */ /* 0x000fc40000011612 */
[----:B------:R-:W-:-:S04]  /*1bd0*/  SEL R11, RZ, 0x1, !P0 ;  /* 0x00000001ff0b7807 */ /* 0x000fc80004000000 */
[----:B------:R-:W-:-:S04]  /*1be0*/  LOP3.LUT R11, R11, 0x1, R20, 0xf8, !PT ;  /* 0x000000010b0b7812 */ /* 0x000fc800078ef814 */
[----:B------:R-:W-:-:S05]  /*1bf0*/  LOP3.LUT R11, R11, R18, RZ, 0xc0, !PT ;  /* 0x000000120b0b7212 */ /* 0x000fca00078ec0ff */
[----:B------:R-:W-:-:S05]  /*1c00*/  IMAD.IADD R20, R20, 0x1, R11 ;  /* 0x0000000114147824 */ /* 0x000fca00078e020b */
[----:B------:R-:W-:Y:S01]  /*1c10*/  LOP3.LUT R5, R20, R5, RZ, 0xfc, !PT ;  /* 0x0000000514057212 */ /* 0x000fe200078efcff */
[----:B------:R-:W-:Y:S06]  /*1c20*/  BRA `(.L_x_27) ;  /* 0x0000000000107947 */ /* 0x000fec0003800000 */
.L_x_26:
[----:B------:R-:W-:-:S04]  /*1c30*/  LOP3.LUT R5, R5, 0x80000000, RZ, 0xc0, !PT ;  /* 0x8000000005057812 */ /* 0x000fc800078ec0ff */
[----:B------:R-:W-:Y:S01]  /*1c40*/  LOP3.LUT R5, R5, 0x7f800000, RZ, 0xfc, !PT ;  /* 0x7f80000005057812 */ /* 0x000fe200078efcff */
[----:B------:R-:W-:Y:S06]  /*1c50*/  BRA `(.L_x_27) ;  /* 0x0000000000047947 */ /* 0x000fec0003800000 */
.L_x_25:
[----:B------:R-:W-:-:S07]  /*1c60*/  IMAD R5, R18, 0x800000, R5 ;  /* 0x0080000012057824 */ /* 0x000fce00078e0205 */
.L_x_27:
[----:B------:R-:W-:Y:S05]  /*1c70*/  BSYNC.RECONVERGENT B3 ;  /* 0x0000000000037941 */ /* 0x000fea0003800200 */
.L_x_24:
[----:B------:R-:W-:Y:S05]  /*1c80*/  BRA `(.L_x_28) ;  /* 0x0000000000207947 */ /* 0x000fea0003800000 */
.L_x_23:
[----:B------:R-:W-:-:S04]  /*1c90*/  LOP3.LUT R5, R5, 0x80000000, R11, 0x48, !PT ;  /* 0x8000000005057812 */ /* 0x000fc800078e480b */
[----:B------:R-:W-:Y:S01]  /*1ca0*/  LOP3.LUT R5, R5, 0x7f800000, RZ, 0xfc, !PT ;  /* 0x7f80000005057812 */ /* 0x000fe200078efcff */
[----:B------:R-:W-:Y:S06]  /*1cb0*/  BRA `(.L_x_28) ;  /* 0x0000000000147947 */ /* 0x000fec0003800000 */
.L_x_22:
[----:B------:R-:W-:Y:S01]  /*1cc0*/  LOP3.LUT R5, R5, 0x80000000, R11, 0x48, !PT ;  /* 0x8000000005057812 */ /* 0x000fe200078e480b */
[----:B------:R-:W-:Y:S06]  /*1cd0*/  BRA `(.L_x_28) ;  /* 0x00000000000c7947 */ /* 0x000fec0003800000 */
.L_x_21:
[----:B------:R-:W0:Y:S01]  /*1ce0*/  MUFU.RSQ R5, -QNAN ;  /* 0xffc0000000057908 */ /* 0x000e220000001400 */
[----:B------:R-:W-:Y:S05]  /*1cf0*/  BRA `(.L_x_28) ;  /* 0x0000000000047947 */ /* 0x000fea0003800000 */
.L_x_20:
[----:B------:R-:W-:-:S07]  /*1d00*/  FADD.FTZ R5, R0, R5 ;  /* 0x0000000500057221 */ /* 0x000fce0000010000 */
.L_x_28:
[----:B------:R-:W-:Y:S05]  /*1d10*/  BSYNC.RECONVERGENT B2 ;  /* 0x0000000000027941 */ /* 0x000fea0003800200 */
.L_x_18:
[----:B------:R-:W-:-:S04]  /*1d20*/  IMAD.MOV.U32 R17, RZ, RZ, 0x0 ;  /* 0x00000000ff117424 */ /* 0x000fc800078e00ff */
[----:B0-----:R-:W-:Y:S05]  /*1d30*/  RET.REL.NODEC R16 `(_Z20cavity_flow_v_updatePfS_S_S_iifffff) ;  /* 0xffffffe010b07950 */ /* 0x001fea0003c3ffff */
        .type           $_Z20cavity_flow_v_updatePfS_S_S_iifffff$__internal_accurate_pow,@function
        .size           $_Z20cavity_flow_v_updatePfS_S_S_iifffff$__internal_accurate_pow,(.L_x_100 - $_Z20cavity_flow_v_updatePfS_S_S_iifffff$__internal_accurate_pow)
$_Z20cavity_flow_v_updatePfS_S_S_iifffff$__internal_accurate_pow:
[----:B------:R-:W-:Y:S01]  /*1d40*/  ISETP.GT.U32.AND P0, PT, R35, 0xfffff, PT ;  /* 0x000fffff2300780c */ /* 0x000fe20003f04070 */
[----:B------:R-:W-:Y:S01]  /*1d50*/  IMAD.MOV.U32 R18, RZ, RZ, R35 ;  /* 0x000000ffff127224 */ /* 0x000fe200078e0023 */
[----:B------:R-:W-:Y:S01]  /*1d60*/  MOV R20, R34 ;  /* 0x0000002200147202 */ /* 0x000fe20000000f00 */
[----:B------:R-:W-:Y:S01]  /*1d70*/  IMAD.MOV.U32 R24, RZ, RZ, RZ ;  /* 0x000000ffff187224 */ /* 0x000fe200078e00ff */
[----:B------:R-:W-:Y:S01]  /*1d80*/  UMOV UR4, 0x7d2cafe2 ;  /* 0x7d2cafe200047882 */ /* 0x000fe20000000000 */
[----:B------:R-:W-:Y:S01]  /*1d90*/  IMAD.MOV.U32 R22, RZ, RZ, 0x41ad3b5a ;  /* 0x41ad3b5aff167424 */ /* 0x000fe200078e00ff */
[----:B------:R-:W-:Y:S01]  /*1da0*/  UMOV UR5, 0x3eb0f5ff ;  /* 0x3eb0f5ff00057882 */ /* 0x000fe20000000000 */
[----:B------:R-:W-:Y:S01]  /*1db0*/  IMAD.MOV.U32 R23, RZ, RZ, 0x3ed0f5d2 ;  /* 0x3ed0f5d2ff177424 */ /* 0x000fe200078e00ff */
[----:B------:R-:W-:Y:S01]  /*1dc0*/  UMOV UR8, 0x3b39803f ;  /* 0x3b39803f00087882 */ /* 0x000fe20000000000 */
[----:B------:R-:W-:-:S04]  /*1dd0*/  UMOV UR9, 0x3c7abc9e ;  /* 0x3c7abc9e00097882 */ /* 0x000fc80000000000 */
[----:B------:R-:W-:Y:S01]  /*1de0*/  @!P0 DMUL R16, R34, 1.80143985094819840000e+16 ;  /* 0x4350000022108828 */ /* 0x000fe20000000000 */
[----:B------:R-:W-:-:S09]  /*1df0*/  SHF.R.U32.HI R35, RZ, 0x14, R35 ;  /* 0x00000014ff237819 */ /* 0x000fd20000011623 */
[----:B------:R-:W-:Y:S01]  /*1e00*/  @!P0 IMAD.MOV.U32 R18, RZ, RZ, R17 ;  /* 0x000000ffff128224 */ /* 0x000fe200078e0011 */
[----:B------:R-:W-:Y:S01]  /*1e10*/  @!P0 LEA.HI R35, R17, 0xffffffca, RZ, 0xc ;  /* 0xffffffca11238811 */ /* 0x000fe200078f60ff */
[----:B------:R-:W-:-:S03]  /*1e20*/  @!P0 IMAD.MOV.U32 R20, RZ, RZ, R16 ;  /* 0x000000ffff148224 */ /* 0x000fc600078e0010 */
[----:B------:R-:W-:Y:S01]  /*1e30*/  LOP3.LUT R18, R18, 0x800fffff, RZ, 0xc0, !PT ;  /* 0x800fffff12127812 */ /* 0x000fe200078ec0ff */
[----:B------:R-:W-:-:S03]  /*1e40*/  VIADD R16, R35, 0xfffffc01 ;  /* 0xfffffc0123107836 */ /* 0x000fc60000000000 */
[----:B------:R-:W-:-:S04]  /*1e50*/  LOP3.LUT R21, R18, 0x3ff00000, RZ, 0xfc, !PT ;  /* 0x3ff0000012157812 */ /* 0x000fc800078efcff */
[----:B------:R-:W-:-:S13]  /*1e60*/  ISETP.GE.U32.AND P1, PT, R21, 0x3ff6a09f, PT ;  /* 0x3ff6a09f1500780c */ /* 0x000fda0003f26070 */
[----:B------:R-:W-:Y:S02]  /*1e70*/  @P1 VIADD R19, R21, 0xfff00000 ;  /* 0xfff0000015131836 */ /* 0x000fe40000000000 */
[----:B------:R-:W-:Y:S02]  /*1e80*/  @P1 VIADD R16, R35, 0xfffffc02 ;  /* 0xfffffc0223101836 */ /* 0x000fe40000000000 */
[----:B------:R-:W-:-:S06]  /*1e90*/  @P1 IMAD.MOV.U32 R21, RZ, RZ, R19 ;  /* 0x000000ffff151224 */ /* 0x000fcc00078e0013 */
[C---:B------:R-:W-:Y:S02]  /*1ea0*/  DADD R26, R20.reuse, 1 ;  /* 0x3ff00000141a7429 */ /* 0x040fe40000000000 */
[----:B------:R-:W-:-:S04]  /*1eb0*/  DADD R20, R20, -1 ;  /* 0xbff0000014147429 */ /* 0x000fc80000000000 */
[----:B------:R-:W0:Y:S02]  /*1ec0*/  MUFU.RCP64H R25, R27 ;  /* 0x0000001b00197308 */ /* 0x000e240000001800 */
[----:B0-----:R-:W-:-:S08]  /*1ed0*/  DFMA R18, -R26, R24, 1 ;  /* 0x3ff000001a12742b */ /* 0x001fd00000000118 */
[----:B------:R-:W-:-:S08]  /*1ee0*/  DFMA R18, R18, R18, R18 ;  /* 0x000000121212722b */ /* 0x000fd00000000012 */
[----:B------:R-:W-:-:S08]  /*1ef0*/  DFMA R24, R24, R18, R24 ;  /* 0x000000121818722b */ /* 0x000fd00000000018 */
[----:B------:R-:W-:-:S08]  /*1f00*/  DMUL R18, R20, R24 ;  /* 0x0000001814127228 */ /* 0x000fd00000000000 */
[----:B------:R-:W-:-:S08]  /*1f10*/  DFMA R18, R20, R24, R18 ;  /* 0x000000181412722b */ /* 0x000fd00000000012 */
[----:B------:R-:W-:-:S08]  /*1f20*/  DMUL R30, R18, R18 ;  /* 0x00000012121e7228 */ /* 0x000fd00000000000 */
[----:B------:R-:W-:Y:S01]  /*1f30*/  DFMA R22, R30, UR4, R22 ;  /* 0x000000041e167c2b */ /* 0x000fe20008000016 */
[----:B------:R-:W-:Y:S01]  /*1f40*/  UMOV UR4, 0x75488a3f ;  /* 0x75488a3f00047882 */ /* 0x000fe20000000000 */
[----:B------:R-:W-:-:S06]  /*1f50*/  UMOV UR5, 0x3ef3b20a ;  /* 0x3ef3b20a00057882 */ /* 0x000fcc0000000000 */
[----:B------:R-:W-:Y:S01]  /*1f60*/  DFMA R28, R30, R22, UR4 ;  /* 0x000000041e1c7e2b */ /* 0x000fe20008000016 */
[----:B------:R-:W-:Y:S01]  /*1f70*/  UMOV UR4, 0xe4faecd5 ;  /* 0xe4faecd500047882 */ /* 0x000fe20000000000 */
[----:B------:R-:W-:Y:S01]  /*1f80*/  UMOV UR5, 0x3f1745cd ;  /* 0x3f1745cd00057882 */ /* 0x000fe20000000000 */
[----:B------:R-:W-:-:S05]  /*1f90*/  DADD R22, R20, -R18 ;  /* 0x0000000014167229 */ /* 0x000fca0000000812 */
[----:B------:R-:W-:Y:S01]  /*1fa0*/  DFMA R28, R30, R28, UR4 ;  /* 0x000000041e1c7e2b */ /* 0x000fe2000800001c */
[----:B------:R-:W-:Y:S01]  /*1fb0*/  UMOV UR4, 0x258a578b ;  /* 0x258a578b00047882 */ /* 0x000fe20000000000 */
[----:B------:R-:W-:Y:S01]  /*1fc0*/  UMOV UR5, 0x3f3c71c7 ;  /* 0x3f3c71c700057882 */ /* 0x000fe20000000000 */
[----:B------:R-:W-:-:S05]  /*1fd0*/  DADD R22, R22, R22 ;  /* 0x0000000016167229 */ /* 0x000fca0000000016 */
[----:B------:R-:W-:Y:S01]  /*1fe0*/  DFMA R28, R30, R28, UR4 ;  /* 0x000000041e1c7e2b */ /* 0x000fe2000800001c */
[----:B------:R-:W-:Y:S01]  /*1ff0*/  UMOV UR4, 0x9242b910 ;  /* 0x9242b91000047882 */ /* 0x000fe20000000000 */
[----:B------:R-:W-:Y:S01]  /*2000*/  UMOV UR5, 0x3f624924 ;  /* 0x3f62492400057882 */ /* 0x000fe20000000000 */
[----:B------:R-:W-:-:S05]  /*2010*/  DFMA R22, R20, -R18, R22 ;  /* 0x800000121416722b */ /* 0x000fca0000000016 */
[----:B------:R-:W-:Y:S01]  /*2020*/  DFMA R28, R30, R28, UR4 ;  /* 0x000000041e1c7e2b */ /* 0x000fe2000800001c */
[----:B------:R-:W-:Y:S01]  /*2030*/  UMOV UR4, 0x99999dfb ;  /* 0x99999dfb00047882 */ /* 0x000fe20000000000 */
[----:B------:R-:W-:Y:S01]  /*2040*/  UMOV UR5, 0x3f899999 ;  /* 0x3f89999900057882 */ /* 0x000fe20000000000 */
[----:B------:R-:W-:Y:S02]  /*2050*/  DMUL R22, R24, R22 ;  /* 0x0000001618167228 */ /* 0x000fe40000000000 */
[----:B------:R-:W-:-:S03]  /*2060*/  DMUL R24, R18, R18 ;  /* 0x0000001212187228 */ /* 0x000fc60000000000 */
[----:B------:R-:W-:Y:S01]  /*2070*/  DFMA R28, R30, R28, UR4 ;  /* 0x000000041e1c7e2b */ /* 0x000fe2000800001c */
[----:B------:R-:W-:Y:S01]  /*2080*/  UMOV UR4, 0x55555555 ;  /* 0x5555555500047882 */ /* 0x000fe20000000000 */
[----:B------:R-:W-:-:S03]  /*2090*/  UMOV UR5, 0x3fb55555 ;  /* 0x3fb5555500057882 */ /* 0x000fc60000000000 */
[----:B------:R-:W-:-:S03]  /*20a0*/  DMUL R32, R18, R24 ;  /* 0x0000001812207228 */ /* 0x000fc60000000000 */
[----:B------:R-:W-:-:S08]  /*20b0*/  DFMA R20, R30, R28, UR4 ;  /* 0x000000041e147e2b */ /* 0x000fd0000800001c */
[----:B------:R-:W-:Y:S01]  /*20c0*/  DADD R26, -R20, UR4 ;  /* 0x00000004141a7e29 */ /* 0x000fe20008000100 */
[----:B------:R-:W-:Y:S01]  /*20d0*/  UMOV UR4, 0xb9e7b0 ;  /* 0x00b9e7b000047882 */ /* 0x000fe20000000000 */
[----:B------:R-:W-:-:S06]  /*20e0*/  UMOV UR5, 0x3c46a4cb ;  /* 0x3c46a4cb00057882 */ /* 0x000fcc0000000000 */
[----:B------:R-:W-:Y:S02]  /*20f0*/  DFMA R26, R30, R28, R26 ;  /* 0x0000001c1e1a722b */ /* 0x000fe4000000001a */
[----:B------:R-:W-:Y:S01]  /*2100*/  DFMA R28, R18, R18, -R24 ;  /* 0x00000012121c722b */ /* 0x000fe20000000818 */
[----:B------:R-:W-:Y:S01]  /*2110*/  VIADD R31, R23, 0x100000 ;  /* 0x00100000171f7836 */ /* 0x000fe20000000000 */
[----:B------:R-:W-:-:S06]  /*2120*/  MOV R30, R22 ;  /* 0x00000016001e7202 */ /* 0x000fcc0000000f00 */
[----:B------:R-:W-:Y:S02]  /*2130*/  DFMA R28, R18, R30, R28 ;  /* 0x0000001e121c722b */ /* 0x000fe4000000001c */
[----:B------:R-:W-:Y:S01]  /*2140*/  DADD R30, R26, -UR4 ;  /* 0x800000041a1e7e29 */ /* 0x000fe20008000000 */
[----:B------:R-:W-:Y:S01]  /*2150*/  UMOV UR4, 0x80000000 ;  /* 0x8000000000047882 */ /* 0x000fe20000000000 */
[----:B------:R-:W-:Y:S01]  /*2160*/  DFMA R26, R18, R24, -R32 ;  /* 0x00000018121a722b */ /* 0x000fe20000000820 */
[----:B------:R-:W-:-:S07]  /*2170*/  UMOV UR5, 0x43300000 ;  /* 0x4330000000057882 */ /* 0x000fce0000000000 */
[----:B------:R-:W-:Y:S02]  /*2180*/  DFMA R26, R22, R24, R26 ;  /* 0x00000018161a722b */ /* 0x000fe4000000001a */
[----:B------:R-:W-:-:S06]  /*2190*/  DADD R24, R20, R30 ;  /* 0x0000000014187229 */ /* 0x000fcc000000001e */
[----:B------:R-:W-:Y:S02]  /*21a0*/  DFMA R26, R18, R28, R26 ;  /* 0x0000001c121a722b */ /* 0x000fe4000000001a */
[----:B------:R-:W-:Y:S02]  /*21b0*/  DADD R28, R20, -R24 ;  /* 0x00000000141c7229 */ /* 0x000fe40000000818 */
[----:B------:R-:W-:-:S06]  /*21c0*/  DMUL R20, R24, R32 ;  /* 0x0000002018147228 */ /* 0x000fcc0000000000 */
[----:B------:R-:W-:Y:S02]  /*21d0*/  DADD R30, R30, R28 ;  /* 0x000000001e1e7229 */ /* 0x000fe4000000001c */
[----:B------:R-:W-:-:S08]  /*21e0*/  DFMA R28, R24, R32, -R20 ;  /* 0x00000020181c722b */ /* 0x000fd00000000814 */
[----:B------:R-:W-:-:S08]  /*21f0*/  DFMA R26, R24, R26, R28 ;  /* 0x0000001a181a722b */ /* 0x000fd0000000001c */
[----:B------:R-:W-:-:S08]  /*2200*/  DFMA R30, R30, R32, R26 ;  /* 0x000000201e1e722b */ /* 0x000fd0000000001a */
[----:B------:R-:W-:-:S08]  /*2210*/  DADD R26, R20, R30 ;  /* 0x00000000141a7229 */ /* 0x000fd0000000001e */
[--C-:B------:R-:W-:Y:S02]  /*2220*/  DADD R24, R18, R26.reuse ;  /* 0x0000000012187229 */ /* 0x100fe4000000001a */
[----:B------:R-:W-:-:S06]  /*2230*/  DADD R20, R20, -R26 ;  /* 0x0000000014147229 */ /* 0x000fcc000000081a */
[----:B------:R-:W-:Y:S02]  /*2240*/  DADD R18, R18, -R24 ;  /* 0x0000000012127229 */ /* 0x000fe40000000818 */
[----:B------:R-:W-:-:S06]  /*2250*/  DADD R20, R30, R20 ;  /* 0x000000001e147229 */ /* 0x000fcc0000000014 */
[----:B------:R-:W-:-:S08]  /*2260*/  DADD R18, R26, R18 ;  /* 0x000000001a127229 */ /* 0x000fd00000000012 */
[----:B------:R-:W-:-:S08]  /*2270*/  DADD R18, R20, R18 ;  /* 0x0000000014127229 */ /* 0x000fd00000000012 */
[----:B------:R-:W-:Y:S01]  /*2280*/  DADD R22, R22, R18 ;  /* 0x0000000016167229 */ /* 0x000fe20000000012 */
[----:B------:R-:W-:Y:S01]  /*2290*/  LOP3.LUT R18, R16, 0x80000000, RZ, 0x3c, !PT ;  /* 0x8000000010127812 */ /* 0x000fe200078e3cff */
[----:B------:R-:W-:-:S06]  /*22a0*/  IMAD.MOV.U32 R19, RZ, RZ, 0x43300000 ;  /* 0x43300000ff137424 */ /* 0x000fcc00078e00ff */
[----:B------:R-:W-:Y:S02]  /*22b0*/  DADD R20, R24, R22 ;  /* 0x0000000018147229 */ /* 0x000fe40000000016 */
[----:B------:R-:W-:Y:S01]  /*22c0*/  DADD R18, R18, -UR4 ;  /* 0x8000000412127e29 */ /* 0x000fe20008000000 */
[----:B------:R-:W-:Y:S01]  /*22d0*/  UMOV UR4, 0xfefa39ef ;  /* 0xfefa39ef00047882 */ /* 0x000fe20000000000 */
[----:B------:R-:W-:-:S04]  /*22e0*/  UMOV UR5, 0x3fe62e42 ;  /* 0x3fe62e4200057882 */ /* 0x000fc80000000000 */
[--C-:B------:R-:W-:Y:S02]  /*22f0*/  DADD R26, R24, -R20.reuse ;  /* 0x00000000181a7229 */ /* 0x100fe40000000814 */
[----:B------:R-:W-:-:S06]  /*2300*/  DFMA R16, R18, UR4, R20 ;  /* 0x0000000412107c2b */ /* 0x000fcc0008000014 */
[----:B------:R-:W-:Y:S02]  /*2310*/  DADD R26, R22, R26 ;  /* 0x00000000161a7229 */ /* 0x000fe4000000001a */
[----:B------:R-:W-:-:S08]  /*2320*/  DFMA R24, R18, -UR4, R16 ;  /* 0x8000000412187c2b */ /* 0x000fd00008000010 */
[----:B------:R-:W-:-:S08]  /*2330*/  DADD R24, -R20, R24 ;  /* 0x0000000014187229 */ /* 0x000fd00000000118 */
[----:B------:R-:W-:-:S08]  /*2340*/  DADD R24, R26, -R24 ;  /* 0x000000001a187229 */ /* 0x000fd00000000818 */
[----:B------:R-:W-:-:S08]  /*2350*/  DFMA R24, R18, UR8, R24 ;  /* 0x0000000812187c2b */ /* 0x000fd00008000018 */
[----:B------:R-:W-:-:S08]  /*2360*/  DADD R18, R16, R24 ;  /* 0x0000000010127229 */ /* 0x000fd00000000018 */
[----:B------:R-:W-:Y:S02]  /*2370*/  DADD R16, R16, -R18 ;  /* 0x0000000010107229 */ /* 0x000fe40000000812 */
[----:B------:R-:W-:-:S06]  /*2380*/  DMUL R22, R18, 2 ;  /* 0x4000000012167828 */ /* 0x000fcc0000000000 */
[----:B------:R-:W-:Y:S02]  /*2390*/  DADD R24, R24, R16 ;  /* 0x0000000018187229 */ /* 0x000fe40000000010 */
[----:B------:R-:W-:Y:S01]  /*23a0*/  DFMA R18, R18, 2, -R22 ;  /* 0x400000001212782b */ /* 0x000fe20000000816 */
[----:B------:R-:W-:Y:S02]  /*23b0*/  IMAD.MOV.U32 R16, RZ, RZ, 0x652b82fe ;  /* 0x652b82feff107424 */ /* 0x000fe400078e00ff */
[----:B------:R-:W-:-:S05]  /*23c0*/  IMAD.MOV.U32 R17, RZ, RZ, 0x3ff71547 ;  /* 0x3ff71547ff117424 */ /* 0x000fca00078e00ff */
[----:B------:R-:W-:-:S08]  /*23d0*/  DFMA R24, R24, 2, R18 ;  /* 0x400000001818782b */ /* 0x000fd00000000012 */
[----:B------:R-:W-:-:S08]  /*23e0*/  DADD R18, R22, R24 ;  /* 0x0000000016127229 */ /* 0x000fd00000000018 */
[----:B------:R-:W-:Y:S02]  /*23f0*/  DFMA R16, R18, R16, 6.75539944105574400000e+15 ;  /* 0x433800001210742b */ /* 0x000fe40000000010 */
[----:B------:R-:W-:Y:S01]  /*2400*/  FSETP.GEU.AND P0, PT, |R19|, 4.1917929649353027344, PT ;  /* 0x4086232b1300780b */ /* 0x000fe20003f0e200 */
[----:B------:R-:W-:-:S05]  /*2410*/  DADD R22, R22, -R18 ;  /* 0x0000000016167229 */ /* 0x000fca0000000812 */
[----:B------:R-:W-:-:S03]  /*2420*/  DADD R20, R16, -6.75539944105574400000e+15 ;  /* 0xc338000010147429 */ /* 0x000fc60000000000 */
[----:B------:R-:W-:-:S05]  /*2430*/  DADD R24, R24, R22 ;  /* 0x0000000018187229 */ /* 0x000fca0000000016 */
[----:B------:R-:W-:Y:S01]  /*2440*/  DFMA R26, R20, -UR4, R18 ;  /* 0x80000004141a7c2b */ /* 0x000fe20008000012 */
[----:B------:R-:W-:Y:S01]  /*2450*/  UMOV UR4, 0x3b39803f ;  /* 0x3b39803f00047882 */ /* 0x000fe20000000000 */
[----:B------:R-:W-:-:S06]  /*2460*/  UMOV UR5, 0x3c7abc9e ;  /* 0x3c7abc9e00057882 */ /* 0x000fcc0000000000 */
[----:B------:R-:W-:Y:S01]  /*2470*/  DFMA R20, R20, -UR4, R26 ;  /* 0x8000000414147c2b */ /* 0x000fe2000800001a */
[----:B------:R-:W-:Y:S01]  /*2480*/  UMOV UR4, 0x69ce2bdf ;  /* 0x69ce2bdf00047882 */ /* 0x000fe20000000000 */
[----:B------:R-:W-:Y:S01]  /*2490*/  IMAD.MOV.U32 R26, RZ, RZ, -0x35dec16 ;  /* 0xfca213eaff1a7424 */ /* 0x000fe200078e00ff */
[----:B------:R-:W-:Y:S01]  /*24a0*/  UMOV UR5, 0x3e5ade15 ;  /* 0x3e5ade1500057882 */ /* 0x000fe20000000000 */
[----:B------:R-:W-:-:S06]  /*24b0*/  IMAD.MOV.U32 R27, RZ, RZ, 0x3e928af3 ;  /* 0x3e928af3ff1b7424 */ /* 0x000fcc00078e00ff */
[----:B------:R-:W-:Y:S01]  /*24c0*/  DFMA R26, R20, UR4, R26 ;  /* 0x00000004141a7c2b */ /* 0x000fe2000800001a */
[----:B------:R-:W-:Y:S01]  /*24d0*/  UMOV UR4, 0x62401315 ;  /* 0x6240131500047882 */ /* 0x000fe20000000000 */
[----:B------:R-:W-:-:S06]  /*24e0*/  UMOV UR5, 0x3ec71dee ;  /* 0x3ec71dee00057882 */ /* 0x000fcc0000000000 */
[----:B------:R-:W-:Y:S01]  /*24f0*/  DFMA R26, R20, R26, UR4 ;  /* 0x00000004141a7e2b */ /* 0x000fe2000800001a */
        /* <DEDUP_REMOVED lines=20> */
[----:B------:R-:W-:-:S08]  /*2640*/  DFMA R26, R20, R26, UR4 ;  /* 0x00000004141a7e2b */ /* 0x000fd0000800001a */
[----:B------:R-:W-:-:S08]  /*2650*/  DFMA R26, R20, R26, 1 ;  /* 0x3ff00000141a742b */ /* 0x000fd0000000001a */
[----:B------:R-:W-:-:S10]  /*2660*/  DFMA R20, R20, R26, 1 ;  /* 0x3ff000001414742b */ /* 0x000fd4000000001a */
[----:B------:R-:W-:Y:S01]  /*2670*/  LEA R23, R16, R21, 0x14 ;  /* 0x0000001510177211 */ /* 0x000fe200078ea0ff */
[----:B------:R-:W-:Y:S01]  /*2680*/  IMAD.MOV.U32 R22, RZ, RZ, R20 ;  /* 0x000000ffff167224 */ /* 0x000fe200078e0014 */
[----:B------:R-:W-:Y:S06]  /*2690*/  @!P0 BRA `(.L_x_29) ;  /* 0x0000000000348947 */ /* 0x000fec0003800000 */
[----:B------:R-:W-:Y:S01]  /*26a0*/  FSETP.GEU.AND P1, PT, |R19|, 4.2275390625, PT ;  /* 0x408748001300780b */ /* 0x000fe20003f2e200 */
[C---:B------:R-:W-:Y:S02]  /*26b0*/  DADD R22, R18.reuse, +INF ;  /* 0x7ff0000012167429 */ /* 0x040fe40000000000 */
[----:B------:R-:W-:-:S08]  /*26c0*/  DSETP.GEU.AND P0, PT, R18, RZ, PT ;  /* 0x000000ff1200722a */ /* 0x000fd00003f0e000 */
[----:B------:R-:W-:Y:S02]  /*26d0*/  FSEL R22, R22, RZ, P0 ;  /* 0x000000ff16167208 */ /* 0x000fe40000000000 */
[----:B------:R-:W-:Y:S01]  /*26e0*/  FSEL R23, R23, RZ, P0 ;  /* 0x000000ff17177208 */ /* 0x000fe20000000000 */
[----:B------:R-:W-:Y:S06]  /*26f0*/  @P1 BRA `(.L_x_29) ;  /* 0x00000000001c1947 */ /* 0x000fec0003800000 */
[----:B------:R-:W-:Y:S01]  /*2700*/  LEA.HI R17, R16, R16, RZ, 0x1 ;  /* 0x0000001010117211 */ /* 0x000fe200078f08ff */
[----:B------:R-:W-:-:S03]  /*2710*/  IMAD.MOV.U32 R22, RZ, RZ, RZ ;  /* 0x000000ffff167224 */ /* 0x000fc600078e00ff */
[----:B------:R-:W-:-:S05]  /*2720*/  SHF.R.S32.HI R17, RZ, 0x1, R17 ;  /* 0x00000001ff117819 */ /* 0x000fca0000011411 */
[----:B------:R-:W-:Y:S02]  /*2730*/  IMAD.IADD R16, R16, 0x1, -R17 ;  /* 0x0000000110107824 */ /* 0x000fe400078e0a11 */
[----:B------:R-:W-:-:S03]  /*2740*/  IMAD R21, R17, 0x100000, R21 ;  /* 0x0010000011157824 */ /* 0x000fc600078e0215 */
[----:B------:R-:W-:-:S06]  /*2750*/  LEA R23, R16, 0x3ff00000, 0x14 ;  /* 0x3ff0000010177811 */ /* 0x000fcc00078ea0ff */
[----:B------:R-:W-:-:S11]  /*2760*/  DMUL R22, R20, R22 ;  /* 0x0000001614167228 */ /* 0x000fd60000000000 */
.L_x_29:
[----:B------:R-:W-:Y:S01]  /*2770*/  DFMA R24, R24, R22, R22 ;  /* 0x000000161818722b */ /* 0x000fe20000000016 */
[----:B------:R-:W-:Y:S01]  /*2780*/  IMAD.MOV.U32 R16, RZ, RZ, R0 ;  /* 0x000000ffff107224 */ /* 0x000fe200078e0000 */
[----:B------:R-:W-:Y:S01]  /*2790*/  DSETP.NEU.AND P0, PT, |R22|, +INF , PT ;  /* 0x7ff000001600742a */ /* 0x000fe20003f0d200 */
[----:B------:R-:W-:-:S07]  /*27a0*/  IMAD.MOV.U32 R17, RZ, RZ, 0x0 ;  /* 0x00000000ff117424 */ /* 0x000fce00078e00ff */
[----:B------:R-:W-:Y:S02]  /*27b0*/  FSEL R18, R22, R24, !P0 ;  /* 0x0000001816127208 */ /* 0x000fe40004000000 */
[----:B------:R-:W-:Y:S01]  /*27c0*/  FSEL R19, R23, R25, !P0 ;  /* 0x0000001917137208 */ /* 0x000fe20004000000 */
[----:B------:R-:W-:Y:S06]  /*27d0*/  RET.REL.NODEC R16 `(_Z20cavity_flow_v_updatePfS_S_S_iifffff) ;  /* 0xffffffd810087950 */ /* 0x000fec0003c3ffff */
.L_x_30:
[----:B------:R-:W-:-:S00]  /*27e0*/  BRA `(.L_x_30) ;  /* 0xfffffffc00fc7947 */ /* 0x000fc0000383ffff */
[----:B------:R-:W-:-:S00]  /*27f0*/  NOP ;  /* 0x0000000000007918 */ /* 0x000fc00000000000 */
        /* <DEDUP_REMOVED lines=8> */
.L_x_100:


//--------------------- .text._Z20cavity_flow_u_updatePfS_S_S_iifffff --------------------------
	.section	.text._Z20cavity_flow_u_updatePfS_S_S_iifffff,"ax",@progbits
	.align	128
        .global         _Z20cavity_flow_u_updatePfS_S_S_iifffff
        .type           _Z20cavity_flow_u_updatePfS_S_S_iifffff,@function
        .size           _Z20cavity_flow_u_updatePfS_S_S_iifffff,(.L_x_103 - _Z20cavity_flow_u_updatePfS_S_S_iifffff)
        .other          _Z20cavity_flow_u_updatePfS_S_S_iifffff,@"STO_CUDA_ENTRY STV_DEFAULT"
_Z20cavity_flow_u_updatePfS_S_S_iifffff:
.text._Z20cavity_flow_u_updatePfS_S_S_iifffff:
        /* <DEDUP_REMOVED lines=8> */
[----:B0-----:R-:W-:-:S02]  /*0080*/  IMAD R2, R2, UR4, R3 ;  /* 0x0000000402027c24 */ /* 0x001fc4000f8e0203 */
[----:B-1----:R-:W-:-:S05]  /*0090*/  IMAD.U32 R3, RZ, RZ, UR5 ;  /* 0x00000005ff037e24 */ /* 0x002fca000f8e00ff */
        /* <DEDUP_REMOVED lines=19> */
[----:B------:R-:W-:-:S03]  /*01d0*/  VIADD R5, R3, 0xffffffff ;  /* 0xffffffff03057836 */ /* 0x000fc60000000000 */
[----:B------:R-:W-:-:S13]  /*01e0*/  ISETP.GT.U32.AND P0, PT, R7, R0, PT ;  /* 0x000000000700720c */ /* 0x000fda0003f04070 */
[----:B------:R-:W-:Y:S01]  /*01f0*/  @!P0 IMAD.IADD R0, R0, 0x1, -R7 ;  /* 0x0000000100008824 */ /* 0x000fe200078e0a07 */
[----:B------:R-:W-:-:S04]  /*0200*/  ISETP.NE.AND P0, PT, R3, RZ, PT ;  /* 0x000000ff0300720c */ /* 0x000fc80003f05270 */
[----:B------:R-:W-:-:S13]  /*0210*/  ISETP.GT.U32.AND P1, PT, R7, R0, PT ;  /* 0x000000000700720c */ /* 0x000fda0003f24070 */
[----:B------:R-:W-:Y:S02]  /*0220*/  @!P1 IMAD.IADD R0, R0, 0x1, -R7 ;  /* 0x0000000100009824 */ /* 0x000fe400078e0a07 */
[----:B------:R-:W-:Y:S02]  /*0230*/  IMAD R7, R3, UR4, RZ ;  /* 0x0000000403077c24 */ /* 0x000fe4000f8e02ff */
        /* <DEDUP_REMOVED lines=22> */
[----:B------:R-:W-:Y:S01]  /*03a0*/  MOV R4, 0x3d0 ;  /* 0x000003d000047802 */ /* 0x000fe20000000f00 */
[----:B0-----:R-:W-:-:S07]  /*03b0*/  IMAD.U32 R3, RZ, RZ, UR4 ;  /* 0x00000004ff037e24 */ /* 0x001fce000f8e00ff */
[----:B------:R-:W-:Y:S05]  /*03c0*/  CALL.REL.NOINC `($__internal_3_$__cuda_sm3x_div_rn_noftz_f32_slowpath) ;  /* 0x0000001000f47944 */ /* 0x000fea0003c00000 */
[----:B------:R-:W-:-:S07]  /*03d0*/  IMAD.MOV.U32 R6, RZ, RZ, R7 ;  /* 0x000000ffff067224 */ /* 0x000fce00078e0007 */
.L_x_34:
[----:B------:R-:W-:Y:S05]  /*03e0*/  BSYNC.RECONVERGENT B1 ;  /* 0x0000000000017941 */ /* 0x000fea0003800200 */
.L_x_33:
[----:B------:R-:W0:Y:S01]  /*03f0*/  LDC.64 R4, c[0x0][0x390] ;  /* 0x0000e400ff047b82 */ /* 0x000e220000000a00 */
[----:B------:R-:W2:Y:S07]  /*0400*/  LDG.E R36, desc[UR6][R22.64+-0x4] ;  /* 0xfffffc0616247981 */ /* 0x000eae000c1e1900 */
[----:B------:R-:W1:Y:S01]  /*0410*/  LDC.64 R10, c[0x0][0x3b0] ;  /* 0x0000ec00ff0a7b82 */ /* 0x000e620000000a00 */
[----:B0-----:R-:W-:-:S06]  /*0420*/  IMAD.WIDE R4, R2, 0x4, R4 ;  /* 0x0000000402047825 */ /* 0x001fcc00078e0204 */
[----:B------:R-:W3:Y:S01]  /*0430*/  LDG.E R4, desc[UR6][R4.64] ;  /* 0x0000000604047981 */ /* 0x000ee2000c1e1900 */
[----:B-1----:R-:W0:Y:S01]  /*0440*/  MUFU.RCP R7, R10 ;  /* 0x0000000a00077308 */ /* 0x002e220000001000 */
[----:B------:R-:W-:Y:S01]  /*0450*/  BSSY.RECONVERGENT B1, `(.L_x_35) ;  /* 0x0000010000017945 */ /* 0x000fe20003800200 */
[----:B0-----:R-:W-:-:S04]  /*0460*/  FFMA R0, R7, -R10, 1 ;  /* 0x3f80000007007423 */ /* 0x001fc8000000080a */
[----:B------:R-:W-:Y:S01]  /*0470*/  FFMA R8, R7, R0, R7 ;  /* 0x0000000007087223 */ /* 0x000fe20000000007 */
[----:B--2---:R-:W-:-:S04]  /*0480*/  FADD R0, R35, -R36 ;  /* 0x8000002423007221 */ /* 0x004fc80000000000 */
[----:B------:R-:W-:Y:S01]  /*0490*/  FFMA R6, R0, -R6, R35 ;  /* 0x8000000600067223 */ /* 0x000fe20000000023 */
[----:B---3--:R-:W-:-:S04]  /*04a0*/  FMUL R3, R4, R11 ;  /* 0x0000000b04037220 */ /* 0x008fc80000400000 */
[----:B------:R-:W0:Y:S01]  /*04b0*/  FCHK P0, R3, R10 ;  /* 0x0000000a03007302 */ /* 0x000e220000000000 */
[----:B------:R-:W-:-:S04]  /*04c0*/  FFMA R7, R3, R8, RZ ;  /* 0x0000000803077223 */ /* 0x000fc800000000ff */
[----:B------:R-:W-:-:S04]  /*04d0*/  FFMA R9, R7, -R10, R3 ;  /* 0x8000000a07097223 */ /* 0x000fc80000000003 */
[----:B------:R-:W-:Y:S01]  /*04e0*/  FFMA R7, R8, R9, R7 ;  /* 0x0000000908077223 */ /* 0x000fe20000000007 */
[----:B0-----:R-:W-:Y:S06]  /*04f0*/  @!P0 BRA `(.L_x_36) ;  /* 0x0000000000148947 */ /* 0x001fec0003800000 */
[----:B------:R-:W0:Y:S01]  /*0500*/  LDCU UR4, c[0x0][0x3b0] ;  /* 0x00007600ff0477ac */ /* 0x000e220008000800 */
[----:B------:R-:W-:Y:S01]  /*0510*/  IMAD.MOV.U32 R0, RZ, RZ, R3 ;  /* 0x000000ffff007224 */ /* 0x000fe200078e0003 */
[----:B------:R-:W-:Y:S01]  /*0520*/  MOV R4, 0x550 ;  /* 0x0000055000047802 */ /* 0x000fe20000000f00 */
[----:B0-----:R-:W-:-:S07]  /*0530*/  IMAD.U32 R3, RZ, RZ, UR4 ;  /* 0x00000004ff037e24 */ /* 0x001fce000f8e00ff */
[----:B------:R-:W-:Y:S05]  /*0540*/  CALL.REL.NOINC `($__internal_3_$__cuda_sm3x_div_rn_noftz_f32_slowpath) ;  /* 0x0000001000947944 */ /* 0x000fea0003c00000 */
.L_x_36:
[----:B------:R-:W-:Y:S05]  /*0550*/  BSYNC.RECONVERGENT B1 ;  /* 0x0000000000017941 */ /* 0x000fea0003800200 */
.L_x_35:
[----:B------:R-:W0:Y:S01]  /*0560*/  LDC.64 R4, c[0x0][0x388] ;  /* 0x0000e200ff047b82 */ /* 0x000e220000000a00 */
[----:B------:R-:W1:Y:S01]  /*0570*/  LDCU UR4, c[0x0][0x3a0] ;  /* 0x00007400ff0477ac */ /* 0x000e620008000800 */
[----:B------:R-:W2:Y:S01]  /*0580*/  LDCU UR5, c[0x0][0x3ac] ;  /* 0x00007580ff0577ac */ /* 0x000ea20008000800 */
[----:B-1----:R-:W-:Y:S01]  /*0590*/  IADD3 R3, PT, PT, R2, -UR4, RZ ;  /* 0x8000000402037c10 */ /* 0x002fe2000fffe0ff */
[----:B------:R-:W1:Y:S04]  /*05a0*/  LDCU UR4, c[0x0][0x3b8] ;  /* 0x00007700ff0477ac */ /* 0x000e680008000800 */
[----:B0-----:R-:W-:-:S05]  /*05b0*/  IMAD.WIDE R4, R3, 0x4, R4 ;  /* 0x0000000403047825 */ /* 0x001fca00078e0204 */
[----:B------:R0:W3:Y:S01]  /*05c0*/  LDG.E R0, desc[UR6][R4.64] ;  /* 0x0000000604007981 */ /* 0x0000e2000c1e1900 */
[----:B--2---:R-:W-:Y:S01]  /*05d0*/  F2F.F64.F32 R14, UR5 ;  /* 0x00000005000e7d10 */ /* 0x004fe20008201800 */
[----:B------:R-:W-:-:S07]  /*05e0*/  IMAD.MOV.U32 R10, RZ, RZ, 0x1 ;  /* 0x00000001ff0a7424 */ /* 0x000fce00078e00ff */
[----:B-1----:R-:W1:Y:S01]  /*05f0*/  F2F.F64.F32 R8, UR4 ;  /* 0x0000000400087d10 */ /* 0x002e620008201800 */
[----:B------:R-:W2:Y:S01]  /*0600*/  LDCU UR4, c[0x0][0x3b4] ;  /* 0x00007680ff0477ac */ /* 0x000ea20008000800 */
[----:B-1----:R-:W-:-:S06]  /*0610*/  DADD R8, R8, R8 ;  /* 0x0000000008087229 */ /* 0x002fcc0000000008 */
[----:B--2---:R-:W1:Y:S02]  /*0620*/  F2F.F64.F32 R20, UR4 ;  /* 0x0000000400147d10 */ /* 0x004e640008201800 */
[----:B------:R-:W-:-:S06]  /*0630*/  DMUL R8, R8, R14 ;  /* 0x0000000e08087228 */ /* 0x000fcc0000000000 */
[----:B------:R-:W2:Y:S01]  /*0640*/  MUFU.RCP64H R11, R9 ;  /* 0x00000009000b7308 */ /* 0x000ea20000001800 */
[----:B-1----:R-:W-:Y:S01]  /*0650*/  FSETP.GEU.AND P1, PT, |R21|, 6.5827683646048100446e-37, PT ;  /* 0x036000001500780b */ /* 0x002fe20003f2e200 */
[----:B--2---:R-:W-:-:S08]  /*0660*/  DFMA R12, -R8, R10, 1 ;  /* 0x3ff00000080c742b */ /* 0x004fd0000000010a */
[----:B------:R-:W-:-:S08]  /*0670*/  DFMA R12, R12, R12, R12 ;  /* 0x0000000c0c0c722b */ /* 0x000fd0000000000c */
[----:B------:R-:W-:-:S08]  /*0680*/  DFMA R12, R10, R12, R10 ;  /* 0x0000000c0a0c722b */ /* 0x000fd0000000000a */
[----:B0-----:R-:W-:-:S08]  /*0690*/  DFMA R4, -R8, R12, 1 ;  /* 0x3ff000000804742b */ /* 0x001fd0000000010c */
[----:B------:R-:W-:-:S08]  /*06a0*/  DFMA R4, R12, R4, R12 ;  /* 0x000000040c04722b */ /* 0x000fd0000000000c */
[----:B------:R-:W-:-:S08]  /*06b0*/  DMUL R10, R20, R4 ;  /* 0x00000004140a7228 */ /* 0x000fd00000000000 */
[----:B------:R-:W-:-:S08]  /*06c0*/  DFMA R12, -R8, R10, R20 ;  /* 0x0000000a080c722b */ /* 0x000fd00000000114 */
[----:B------:R-:W-:Y:S01]  /*06d0*/  DFMA R4, R4, R12, R10 ;  /* 0x0000000c0404722b */ /* 0x000fe2000000000a */
[----:B---3--:R-:W-:-:S04]  /*06e0*/  FADD R3, R35, -R0 ;  /* 0x8000000023037221 */ /* 0x008fc80000000000 */
[----:B------:R-:W-:-:S05]  /*06f0*/  FFMA R3, R3, -R7, R6 ;  /* 0x8000000703037223 */ /* 0x000fca0000000006 */
[----:B------:R-:W-:Y:S01]  /*0700*/  FFMA R6, RZ, R9, R5 ;  /* 0x00000009ff067223 */ /* 0x000fe20000000005 */
[----:B------:R0:W1:Y:S04]  /*0710*/  F2F.F64.F32 R18, R3 ;  /* 0x0000000300127310 */ /* 0x0000680000201800 */
[----:B------:R-:W-:-:S13]  /*0720*/  FSETP.GT.AND P0, PT, |R6|, 1.469367938527859385e-39, PT ;  /* 0x001000000600780b */ /* 0x000fda0003f04200 */
[----:B01----:R-:W-:Y:S05]  /*0730*/  @P0 BRA P1, `(.L_x_37) ;  /* 0x0000000000200947 */ /* 0x003fea0000800000 */
[----:B------:R-:W-:Y:S01]  /*0740*/  IMAD.MOV.U32 R10, RZ, RZ, R8 ;  /* 0x000000ffff0a7224 */ /* 0x000fe200078e0008 */
[----:B------:R-:W-:Y:S01]  /*0750*/  MOV R4, 0x7a0 ;  /* 0x000007a000047802 */ /* 0x000fe20000000f00 */
[----:B------:R-:W-:Y:S02]  /*0760*/  IMAD.MOV.U32 R11, RZ, RZ, R9 ;  /* 0x000000ffff0b7224 */ /* 0x000fe400078e0009 */
[----:B------:R-:W-:Y:S02]  /*0770*/  IMAD.MOV.U32 R8, RZ, RZ, R20 ;  /* 0x000000ffff087224 */ /* 0x000fe400078e0014 */
[----:B------:R-:W-:-:S07]  /*0780*/  IMAD.MOV.U32 R9, RZ, RZ, R21 ;  /* 0x000000ffff097224 */ /* 0x000fce00078e0015 */
[----:B------:R-:W-:Y:S05]  /*0790*/  CALL.REL.NOINC `($__internal_2_$__cuda_sm20_div_rn_f64_full) ;  /* 0x0000000800987944 */ /* 0x000fea0003c00000 */
[----:B------:R-:W-:Y:S02]  /*07a0*/  IMAD.MOV.U32 R4, RZ, RZ, R26 ;  /* 0x000000ffff047224 */ /* 0x000fe400078e001a */
[----:B------:R-:W-:-:S07]  /*07b0*/  IMAD.MOV.U32 R5, RZ, RZ, R27 ;  /* 0x000000ffff057224 */ /* 0x000fce00078e001b */
.L_x_37:
[----:B------:R-:W0:Y:S02]  /*07c0*/  LDC.64 R6, c[0x0][0x398] ;  /* 0x0000e600ff067b82 */ /* 0x000e240000000a00 */
[----:B0-----:R-:W-:-:S05]  /*07d0*/  IMAD.WIDE R6, R2, 0x4, R6 ;  /* 0x0000000402067825 */ /* 0x001fca00078e0206 */
[----:B------:R-:W2:Y:S04]  /*07e0*/  LDG.E R3, desc[UR6][R6.64+0x4] ;  /* 0x0000040606037981 */ /* 0x000ea8000c1e1900 */
[----:B------:R-:W2:Y:S01]  /*07f0*/  LDG.E R8, desc[UR6][R6.64+-0x4] ;  /* 0xfffffc0606087981 */ /* 0x000ea2000c1e1900 */
[----:B------:R-:W-:Y:S01]  /*0800*/  DADD R10, -RZ, |R14| ;  /* 0x00000000ff0a7229 */ /* 0x000fe2000000050e */
[----:B------:R-:W-:Y:S01]  /*0810*/  MOV R32, 0x870 ;  /* 0x0000087000207802 */ /* 0x000fe20000000f00 */
[----:B--2---:R-:W-:-:S08]  /*0820*/  FADD R8, R3, -R8 ;  /* 0x8000000803087221 */ /* 0x004fd00000000000 */
[----:B------:R-:W-:Y:S01]  /*0830*/  IMAD.MOV.U32 R3, RZ, RZ, R11 ;  /* 0x000000ffff037224 */ /* 0x000fe200078e000b */
[----:B------:R-:W0:Y:S02]  /*0840*/  F2F.F64.F32 R8, R8 ;  /* 0x0000000800087310 */ /* 0x000e240000201800 */
[----:B0-----:R-:W-:-:S11]  /*0850*/  DFMA R18, R8, -R4, R18 ;  /* 0x800000040812722b */ /* 0x001fd60000000012 */
[----:B------:R-:W-:Y:S05]  /*0860*/  CALL.REL.NOINC `($_Z20cavity_flow_u_updatePfS_S_S_iifffff$__internal_accurate_pow) ;  /* 0x0000001400647944 */ /* 0x000fea0003c00000 */
        /* <DEDUP_REMOVED lines=14> */
[----:B------:R-:W-:Y:S01]  /*0950*/  @!P1 IMAD.MOV.U32 R4, RZ, RZ, 0x0 ;  /* 0x00000000ff049424 */ /* 0x000fe200078e00ff */
[----:B------:R-:W-:-:S07]  /*0960*/  @!P1 MOV R5, 0x7ff00000 ;  /* 0x7ff0000000059802 */ /* 0x000fce0000000f00 */
.L_x_38:
[----:B------:R-:W-:Y:S01]  /*0970*/  FSEL R11, R5, 1.875, P0 ;  /* 0x3ff00000050b7808 */ /* 0x000fe20000000000 */
[----:B------:R-:W-:Y:S01]  /*0980*/  BSSY.RECONVERGENT B1, `(.L_x_39) ;  /* 0x0000016000017945 */ /* 0x000fe20003800200 */
[----:B------:R-:W-:Y:S01]  /*0990*/  FSEL R10, R4, RZ, P0 ;  /* 0x000000ff040a7208 */ /* 0x000fe20000000000 */
[----:B------:R-:W-:Y:S01]  /*09a0*/  IMAD.MOV.U32 R4, RZ, RZ, 0x1 ;  /* 0x00000001ff047424 */ /* 0x000fe200078e00ff */
[----:B------:R-:W0:Y:S01]  /*09b0*/  MUFU.RCP64H R5, R11 ;  /* 0x0000000b00057308 */ /* 0x000e220000001800 */
[----:B------:R-:W-:-:S04]  /*09c0*/  FSETP.GEU.AND P1, PT, |R21|, 6.5827683646048100446e-37, PT ;  /* 0x036000001500780b */ /* 0x000fc80003f2e200 */
        /* <DEDUP_REMOVED lines=14> */
[----:B------:R-:W-:Y:S05]  /*0ab0*/  CALL.REL.NOINC `($__internal_2_$__cuda_sm20_div_rn_f64_full) ;  /* 0x0000000400d07944 */ /* 0x000fea0003c00000 */
[----:B------:R-:W-:Y:S02]  /*0ac0*/  IMAD.MOV.U32 R14, RZ, RZ, R26 ;  /* 0x000000ffff0e7224 */ /* 0x000fe400078e001a */
[----:B------:R-:W-:-:S07]  /*0ad0*/  IMAD.MOV.U32 R15, RZ, RZ, R27 ;  /* 0x000000ffff0f7224 */ /* 0x000fce00078e001b */
.L_x_40:
[----:B------:R-:W-:Y:S05]  /*0ae0*/  BSYNC.RECONVERGENT B1 ;  /* 0x0000000000017941 */ /* 0x000fea0003800200 */
.L_x_39:
[----:B------:R-:W2:Y:S01]  /*0af0*/  LDG.E R8, desc[UR6][R22.64+0x4] ;  /* 0x0000040616087981 */ /* 0x000ea2000c1e1900 */
[----:B------:R-:W0:Y:S01]  /*0b00*/  LDCU UR4, c[0x0][0x3b0] ;  /* 0x00007600ff0477ac */ /* 0x000e220008000800 */
[----:B------:R-:W1:Y:S01]  /*0b10*/  F2F.F64.F32 R16, R35 ;  /* 0x0000002300107310 */ /* 0x000e620000201800 */
[----:B------:R-:W-:-:S07]  /*0b20*/  MOV R32, 0xbe0 ;  /* 0x00000be000207802 */ /* 0x000fce0000000f00 */
[----:B------:R-:W-:Y:S01]  /*0b30*/  F2F.F64.F32 R36, R36 ;  /* 0x0000002400247310 */ /* 0x000fe20000201800 */
[----:B-1----:R-:W-:-:S07]  /*0b40*/  DADD R16, R16, R16 ;  /* 0x0000000010107229 */ /* 0x002fce0000000010 */
[----:B0-----:R-:W0:Y:S02]  /*0b50*/  F2F.F64.F32 R34, UR4 ;  /* 0x0000000400227d10 */ /* 0x001e240008201800 */
[----:B0-----:R-:W-:-:S10]  /*0b60*/  DADD R6, -RZ, |R34| ;  /* 0x00000000ff067229 */ /* 0x001fd40000000522 */
[----:B------:R-:W-:Y:S02]  /*0b70*/  IMAD.MOV.U32 R10, RZ, RZ, R6 ;  /* 0x000000ffff0a7224 */ /* 0x000fe400078e0006 */
[----:B------:R-:W-:Y:S01]  /*0b80*/  IMAD.MOV.U32 R3, RZ, RZ, R7 ;  /* 0x000000ffff037224 */ /* 0x000fe200078e0007 */
[----:B--2---:R-:W0:Y:S02]  /*0b90*/  F2F.F64.F32 R4, R8 ;  /* 0x0000000800047310 */ /* 0x004e240000201800 */
[----:B0-----:R-:W-:-:S08]  /*0ba0*/  DADD R4, R4, -R16 ;  /* 0x0000000004047229 */ /* 0x001fd00000000810 */
[----:B------:R-:W-:-:S08]  /*0bb0*/  DADD R4, R4, R36 ;  /* 0x0000000004047229 */ /* 0x000fd00000000024 */
[----:B------:R-:W-:-:S11]  /*0bc0*/  DMUL R14, R4, R14 ;  /* 0x0000000e040e7228 */ /* 0x000fd60000000000 */
        /* <DEDUP_REMOVED lines=17> */
.L_x_41:
[----:B------:R-:W-:Y:S01]  /*0ce0*/  FSEL R11, R5, 1.875, P0 ;  /* 0x3ff00000050b7808 */ /* 0x000fe20000000000 */
[----:B------:R-:W-:Y:S01]  /*0cf0*/  BSSY.RECONVERGENT B1, `(.L_x_42) ;  /* 0x0000016000017945 */ /* 0x000fe20003800200 */
[----:B------:R-:W-:Y:S02]  /*0d00*/  FSEL R10, R4, RZ, P0 ;  /* 0x000000ff040a7208 */ /* 0x000fe40000000000 */
[----:B------:R-:W0:Y:S01]  /*0d10*/  MUFU.RCP64H R5, R11 ;  /* 0x0000000b00057308 */ /* 0x000e220000001800 */
[----:B------:R-:W-:Y:S02]  /*0d20*/  MOV R4, 0x1 ;  /* 0x0000000100047802 */ /* 0x000fe40000000f00 */
        /* <DEDUP_REMOVED lines=18> */
.L_x_43:
[----:B------:R-:W-:Y:S05]  /*0e50*/  BSYNC.RECONVERGENT B1 ;  /* 0x0000000000017941 */ /* 0x000fea0003800200 */
.L_x_42:
[----:B------:R-:W0:Y:S02]  /*0e60*/  LDCU UR4, c[0x0][0x3a0] ;  /* 0x00007400ff0477ac */ /* 0x000e240008000800 */
[----:B0-----:R-:W-:Y:S01]  /*0e70*/  IMAD.U32 R3, RZ, RZ, UR4 ;  /* 0x00000004ff037e24 */ /* 0x001fe2000f8e00ff */
[----:B------:R-:W0:Y:S03]  /*0e80*/  LDCU UR4, c[0x0][0x3a8] ;  /* 0x00007500ff0477ac */ /* 0x000e260008000800 */
[----:B------:R-:W-:-:S06]  /*0e90*/  IMAD.WIDE R22, R3, 0x4, R22 ;  /* 0x0000000403167825 */ /* 0x000fcc00078e0216 */
[----:B------:R-:W2:Y:S01]  /*0ea0*/  LDG.E R22, desc[UR6][R22.64] ;  /* 0x0000000616167981 */ /* 0x000ea2000c1e1900 */
[----:B------:R-:W-:Y:S08]  /*0eb0*/  F2F.F64.F32 R8, R0 ;  /* 0x0000000000087310 */ /* 0x000ff00000201800 */
[----:B--2---:R-:W1:Y:S02]  /*0ec0*/  F2F.F64.F32 R6, R22 ;  /* 0x0000001600067310 */ /* 0x004e640000201800 */
[----:B-1----:R-:W-:-:S08]  /*0ed0*/  DADD R6, -R16, R6 ;  /* 0x0000000010067229 */ /* 0x002fd00000000106 */
[----:B------:R-:W-:Y:S01]  /*0ee0*/  DADD R6, R6, R8 ;  /* 0x0000000006067229 */ /* 0x000fe20000000008 */
[----:B0-----:R-:W0:Y:S07]  /*0ef0*/  F2F.F64.F32 R8, UR4 ;  /* 0x0000000400087d10 */ /* 0x001e2e0008201800 */
[----:B------:R-:W-:-:S08]  /*0f00*/  DFMA R6, R6, R4, R14 ;  /* 0x000000040606722b */ /* 0x000fd0000000000e */
[----:B0-----:R-:W-:-:S10]  /*0f10*/  DFMA R6, R6, R8, R18 ;  /* 0x000000080606722b */ /* 0x001fd40000000012 */
[----:B------:R-:W0:Y:S02]  /*0f20*/  F2F.F32.F64 R7, R6 ;  /* 0x0000000600077310 */ /* 0x000e240000301000 */
[----:B0-----:R0:W-:Y:S02]  /*0f30*/  STG.E desc[UR6][R24.64], R7 ;  /* 0x0000000718007986 */ /* 0x0011e4000c101906 */
.L_x_32:
[----:B------:R-:W-:Y:S05]  /*0f40*/  BSYNC.RECONVERGENT B0 ;  /* 0x0000000000007941 */ /* 0x000fea0003800200 */
.L_x_31:
[----:B------:R-:W1:Y:S02]  /*0f50*/  LDCU UR4, c[0x0][0x3a4] ;  /* 0x00007480ff0477ac */ /* 0x000e640008000800 */
[----:B-1----:R-:W-:-:S05]  /*0f60*/  IMAD R0, R3, UR4, RZ ;  /* 0x0000000403007c24 */ /* 0x002fca000f8e02ff */
[----:B------:R-:W-:-:S13]  /*0f70*/  ISETP.GE.AND P0, PT, R2, R0, PT ;  /* 0x000000000200720c */ /* 0x000fda0003f06270 */
[----:B------:R-:W-:Y:S05]  /*0f80*/  @P0 EXIT ;  /* 0x000000000000094d */ /* 0x000fea0003800000 */
[----:B------:R-:W-:Y:S02]  /*0f90*/  IABS R6, R3 ;  /* 0x0000000300067213 */ /* 0x000fe40000000000 */
[----:B------:R-:W-:Y:S02]  /*0fa0*/  IABS R8, R2 ;  /* 0x0000000200087213 */ /* 0x000fe40000000000 */
[----:B0-----:R-:W0:Y:S01]  /*0fb0*/  I2F.RP R7, R6 ;  /* 0x0000000600077306 */ /* 0x001e220000209400 */
[----:B------:R-:W-:Y:S02]  /*0fc0*/  ISETP.GE.AND P1, PT, R2, RZ, PT ;  /* 0x000000ff0200720c */ /* 0x000fe40003f26270 */
[----:B------:R-:W-:-:S05]  /*0fd0*/  ISETP.NE.AND P2, PT, R3, RZ, PT ;  /* 0x000000ff0300720c */ /* 0x000fca0003f45270 */
[----:B0-----:R-:W0:Y:S02]  /*0fe0*/  MUFU.RCP R7, R7 ;  /* 0x0000000700077308 */ /* 0x001e240000001000 */
[----:B0-----:R-:W-:-:S06]  /*0ff0*/  VIADD R4, R7, 0xffffffe ;  /* 0x0ffffffe07047836 */ /* 0x001fcc0000000000 */
[----:B------:R0:W1:Y:S02]  /*1000*/  F2I.FTZ.U32.TRUNC.NTZ R5, R4 ;  /* 0x0000000400057305 */ /* 0x000064000021f000 */
[----:B0-----:R-:W-:Y:S02]  /*1010*/  IMAD.MOV.U32 R4, RZ, RZ, RZ ;  /* 0x000000ffff047224 */ /* 0x001fe400078e00ff */
[----:B-1----:R-:W-:-:S04]  /*1020*/  IMAD.MOV R9, RZ, RZ, -R5 ;  /* 0x000000ffff097224 */ /* 0x002fc800078e0a05 */
[----:B------:R-:W-:-:S04]  /*1030*/  IMAD R9, R9, R6, RZ ;  /* 0x0000000609097224 */ /* 0x000fc800078e02ff */
[----:B------:R-:W-:-:S04]  /*1040*/  IMAD.HI.U32 R9, R5, R9, R4 ;  /* 0x0000000905097227 */ /* 0x000fc800078e0004 */
[----:B------:R-:W-:-:S04]  /*1050*/  IMAD.MOV.U32 R5, RZ, RZ, R8 ;  /* 0x000000ffff057224 */ /* 0x000fc800078e0008 */
[----:B------:R-:W-:-:S04]  /*1060*/  IMAD.HI.U32 R9, R9, R5, RZ ;  /* 0x0000000509097227 */ /* 0x000fc800078e00ff */
[----:B------:R-:W-:-:S04]  /*1070*/  IMAD.MOV R9, RZ, RZ, -R9 ;  /* 0x000000ffff097224 */ /* 0x000fc800078e0a09 */
[----:B------:R-:W-:-:S05]  /*1080*/  IMAD R5, R6, R9, R5 ;  /* 0x0000000906057224 */ /* 0x000fca00078e0205 */
[----:B------:R-:W-:-:S13]  /*1090*/  ISETP.GT.U32.AND P0, PT, R6, R5, PT ;  /* 0x000000050600720c */ /* 0x000fda0003f04070 */
[----:B------:R-:W-:-:S05]  /*10a0*/  @!P0 IMAD.IADD R5, R5, 0x1, -R6 ;  /* 0x0000000105058824 */ /* 0x000fca00078e0a06 */
[----:B------:R-:W-:-:S13]  /*10b0*/  ISETP.GT.U32.AND P0, PT, R6, R5, PT ;  /* 0x000000050600720c */ /* 0x000fda0003f04070 */
[----:B------:R-:W-:-:S05]  /*10c0*/  @!P0 IADD3 R5, PT, PT, R5, -R6, RZ ;  /* 0x8000000605058210 */ /* 0x000fca0007ffe0ff */
[----:B------:R-:W-:Y:S02]  /*10d0*/  IMAD.MOV.U32 R4, RZ, RZ, R5 ;  /* 0x000000ffff047224 */ /* 0x000fe400078e0005 */
[----:B------:R-:W-:Y:S02]  /*10e0*/  VIADD R5, R3, 0xffffffff ;  /* 0xffffffff03057836 */ /* 0x000fe40000000000 */
        /* <DEDUP_REMOVED lines=14> */
[----:B------:R-:W-:-:S05]  /*11d0*/  IMAD.MOV.U32 R3, RZ, RZ, 0x3f800000 ;  /* 0x3f800000ff037424 */ /* 0x000fca00078e00ff */
[----:B------:R-:W-:Y:S01]  /*11e0*/  STG.E desc[UR6][R24.64], R3 ;  /* 0x0000000318007986 */ /* 0x000fe2000c101906 */
[----:B------:R-:W-:Y:S05]  /*11f0*/  EXIT ;  /* 0x000000000000794d */ /* 0x000fea0003800000 */
        .weak           $__internal_2_$__cuda_sm20_div_rn_f64_full
        .type           $__internal_2_$__cuda_sm20_div_rn_f64_full,@function
        .size           $__internal_2_$__cuda_sm20_div_rn_f64_full,($__internal_3_$__cuda_sm3x_div_rn_noftz_f32_slowpath - $__internal_2_$__cuda_sm20_div_rn_f64_full)
$__internal_2_$__cuda_sm20_div_rn_f64_full:
        /* <DEDUP_REMOVED lines=11> */
[----:B------:R-:W-:Y:S01]  /*12b0*/  ISETP.GE.U32.AND P1, PT, R3, R33, PT ;  /* 0x000000210300720c */ /* 0x000fe20003f26070 */
[----:B------:R-:W-:Y:S02]  /*12c0*/  IMAD.MOV.U32 R32, RZ, RZ, R3 ;  /* 0x000000ffff207224 */ /* 0x000fe400078e0003 */
[----:B------:R-:W-:Y:S01]  /*12d0*/  @!P2 LOP3.LUT R26, R11, 0x7ff00000, RZ, 0xc0, !PT ;  /* 0x7ff000000b1aa812 */ /* 0x000fe200078ec0ff */
[----:B------:R-:W-:Y:S01]  /*12e0*/  @!P2 IMAD.MOV.U32 R30, RZ, RZ, RZ ;  /* 0x000000ffff1ea224 */ /* 0x000fe200078e00ff */
[----:B------:R-:W0:Y:S02]  /*12f0*/  MUFU.RCP64H R7, R13 ;  /* 0x0000000d00077308 */ /* 0x000e240000001800 */
[----:B------:R-:W-:Y:S02]  /*1300*/  @!P2 ISETP.GE.U32.AND P3, PT, R3, R26, PT ;  /* 0x0000001a0300a20c */ /* 0x000fe40003f66070 */
[----:B------:R-:W-:-:S02]  /*1310*/  @!P0 LOP3.LUT R33, R13, 0x7ff00000, RZ, 0xc0, !PT ;  /* 0x7ff000000d218812 */ /* 0x000fc400078ec0ff */
[----:B------:R-:W-:-:S03]  /*1320*/  @!P2 SEL R27, R5, 0x63400000, !P3 ;  /* 0x63400000051ba807 */ /* 0x000fc60005800000 */
[----:B------:R-:W-:Y:S01]  /*1330*/  VIADD R34, R33, 0xffffffff ;  /* 0xffffffff21227836 */ /* 0x000fe20000000000 */
[----:B------:R-:W-:-:S04]  /*1340*/  @!P2 LOP3.LUT R27, R27, 0x80000000, R9, 0xf8, !PT ;  /* 0x800000001b1ba812 */ /* 0x000fc800078ef809 */
[----:B------:R-:W-:Y:S01]  /*1350*/  @!P2 LOP3.LUT R31, R27, 0x100000, RZ, 0xfc, !PT ;  /* 0x001000001b1fa812 */ /* 0x000fe200078efcff */
        /* <DEDUP_REMOVED lines=10> */
[----:B------:R-:W-:Y:S01]  /*1400*/  DMUL R28, R26, R6 ;  /* 0x000000061a1c7228 */ /* 0x000fe20000000000 */
[----:B------:R-:W-:-:S04]  /*1410*/  IADD3 R30, PT, PT, R32, -0x1, RZ ;  /* 0xffffffff201e7810 */ /* 0x000fc80007ffe0ff */
[----:B------:R-:W-:-:S03]  /*1420*/  ISETP.GT.U32.AND P0, PT, R30, 0x7feffffe, PT ;  /* 0x7feffffe1e00780c */ /* 0x000fc60003f04070 */
[----:B------:R-:W-:Y:S01]  /*1430*/  DFMA R30, R28, -R12, R6 ;  /* 0x8000000c1c1e722b */ /* 0x000fe20000000006 */
[----:B------:R-:W-:-:S07]  /*1440*/  ISETP.GT.U32.OR P0, PT, R34, 0x7feffffe, P0 ;  /* 0x7feffffe2200780c */ /* 0x000fce0000704470 */
[----:B------:R-:W-:-:S06]  /*1450*/  DFMA R30, R26, R30, R28 ;  /* 0x0000001e1a1e722b */ /* 0x000fcc000000001c */
        /* <DEDUP_REMOVED lines=20> */
[----:B------:R-:W-:Y:S01]  /*15a0*/  IMAD.MOV.U32 R6, RZ, RZ, RZ ;  /* 0x000000ffff067224 */ /* 0x000fe200078e00ff */
[----:B------:R-:W-:-:S05]  /*15b0*/  IADD3 R3, PT, PT, -R3, -0x43300000, RZ ;  /* 0xbcd0000003037810 */ /* 0x000fca0007ffe1ff */
[----:B------:R-:W-:-:S03]  /*15c0*/  DFMA R6, R26, -R6, R30 ;  /* 0x800000061a06722b */ /* 0x000fc6000000001e */
[----:B------:R-:W-:-:S07]  /*15d0*/  LOP3.LUT R11, R9, R11, RZ, 0x3c, !PT ;  /* 0x0000000b090b7212 */ /* 0x000fce00078e3cff */
[----:B------:R-:W-:-:S04]  /*15e0*/  FSETP.NEU.AND P0, PT, |R7|, R3, PT ;  /* 0x000000030700720b */ /* 0x000fc80003f0d200 */
[----:B------:R-:W-:Y:S02]  /*15f0*/  FSEL R26, R8, R26, !P0 ;  /* 0x0000001a081a7208 */ /* 0x000fe40004000000 */
[----:B------:R-:W-:Y:S01]  /*1600*/  FSEL R27, R11, R27, !P0 ;  /* 0x0000001b0b1b7208 */ /* 0x000fe20004000000 */
[----:B------:R-:W-:Y:S06]  /*1610*/  BRA `(.L_x_46) ;  /* 0x0000000000547947 */ /* 0x000fec0003800000 */
.L_x_45:
        /* <DEDUP_REMOVED lines=11> */
[----:B------:R-:W-:Y:S01]  /*16d0*/  @P0 LOP3.LUT R3, R27, 0x7ff00000, RZ, 0xfc, !PT ;  /* 0x7ff000001b030812 */ /* 0x000fe200078efcff */
[----:B------:R-:W-:Y:S02]  /*16e0*/  @!P0 IMAD.MOV.U32 R26, RZ, RZ, RZ ;  /* 0x000000ffff1a8224 */ /* 0x000fe400078e00ff */
[----:B------:R-:W-:Y:S01]  /*16f0*/  @P0 IMAD.MOV.U32 R26, RZ, RZ, RZ ;  /* 0x000000ffff1a0224 */ /* 0x000fe200078e00ff */
[----:B------:R-:W-:Y:S01]  /*1700*/  @P0 MOV R27, R3 ;  /* 0x00000003001b0202 */ /* 0x000fe20000000f00 */
[----:B------:R-:W-:Y:S06]  /*1710*/  BRA `(.L_x_46) ;  /* 0x0000000000147947 */ /* 0x000fec0003800000 */
.L_x_48:
[----:B------:R-:W-:Y:S01]  /*1720*/  LOP3.LUT R27, R11, 0x80000, RZ, 0xfc, !PT ;  /* 0x000800000b1b7812 */ /* 0x000fe200078efcff */
[----:B------:R-:W-:Y:S01]  /*1730*/  IMAD.MOV.U32 R26, RZ, RZ, R10 ;  /* 0x000000ffff1a7224 */ /* 0x000fe200078e000a */
[----:B------:R-:W-:Y:S06]  /*1740*/  BRA `(.L_x_46) ;  /* 0x0000000000087947 */ /* 0x000fec0003800000 */
.L_x_47:
[----:B------:R-:W-:Y:S01]  /*1750*/  LOP3.LUT R27, R9, 0x80000, RZ, 0xfc, !PT ;  /* 0x00080000091b7812 */ /* 0x000fe200078efcff */
[----:B------:R-:W-:-:S07]  /*1760*/  IMAD.MOV.U32 R26, RZ, RZ, R8 ;  /* 0x000000ffff1a7224 */ /* 0x000fce00078e0008 */
.L_x_46:
[----:B------:R-:W-:Y:S05]  /*1770*/  BSYNC.RECONVERGENT B2 ;  /* 0x0000000000027941 */ /* 0x000fea0003800200 */
.L_x_44:
[----:B------:R-:W-:-:S04]  /*1780*/  IMAD.MOV.U32 R5, RZ, RZ, 0x0 ;  /* 0x00000000ff057424 */ /* 0x000fc800078e00ff */
[----:B------:R-:W-:Y:S05]  /*1790*/  RET.REL.NODEC R4 `(_Z20cavity_flow_u_updatePfS_S_S_iifffff) ;  /* 0xffffffe804187950 */ /* 0x000fea0003c3ffff */
        .weak           $__internal_3_$__cuda_sm3x_div_rn_noftz_f32_slowpath
        .type           $__internal_3_$__cuda_sm3x_div_rn_noftz_f32_slowpath,@function
        .size           $__internal_3_$__cuda_sm3x_div_rn_noftz_f32_slowpath,($_Z20cavity_flow_u_updatePfS_S_S_iifffff$__internal_accurate_pow - $__internal_3_$__cuda_sm3x_div_rn_noftz_f32_slowpath)
$__internal_3_$__cuda_sm3x_div_rn_noftz_f32_slowpath:
[----:B------:R-:W-:Y:S01]  /*17a0*/  SHF.R.U32.HI R7, RZ, 0x17, R3 ;  /* 0x00000017ff077819 */ /* 0x000fe20000011603 */
[----:B------:R-:W-:Y:S01]  /*17b0*/  BSSY.RECONVERGENT B2, `(.L_x_49) ;  /* 0x0000062000027945 */ /* 0x000fe20003800200 */
[----:B------:R-:W-:Y:S02]  /*17c0*/  SHF.R.U32.HI R5, RZ, 0x17, R0 ;  /* 0x00000017ff057819 */ /* 0x000fe40000011600 */
[----:B------:R-:W-:Y:S02]  /*17d0*/  LOP3.LUT R12, R7, 0xff, RZ, 0xc0, !PT ;  /* 0x000000ff070c7812 */ /* 0x000fe400078ec0ff */
[----:B------:R-:W-:-:S03]  /*17e0*/  LOP3.LUT R10, R5, 0xff, RZ, 0xc0, !PT ;  /* 0x000000ff050a7812 */ /* 0x000fc600078ec0ff */
[----:B------:R-:W-:Y:S02]  /*17f0*/  VIADD R8, R12, 0xffffffff ;  /* 0xffffffff0c087836 */ /* 0x000fe40000000000 */
[----:B------:R-:W-:-:S03]  /*1800*/  VIADD R7, R10, 0xffffffff ;  /* 0xffffffff0a077836 */ /* 0x000fc60000000000 */
        /* <DEDUP_REMOVED lines=27> */
.L_x_50:
[----:B------:R-:W-:Y:S01]  /*19c0*/  LEA R8, R12, 0xc0800000, 0x17 ;  /* 0xc08000000c087811 */ /* 0x000fe200078eb8ff */
[----:B------:R-:W-:Y:S04]  /*19d0*/  BSSY.RECONVERGENT B3, `(.L_x_55) ;  /* 0x0000036000037945 */ /* 0x000fe80003800200 */
[----:B------:R-:W-:Y:S02]  /*19e0*/  IMAD.IADD R8, R3, 0x1, -R8 ;  /* 0x0000000103087824 */ /* 0x000fe400078e0a08 */
[----:B------:R-:W-:Y:S02]  /*19f0*/  VIADD R3, R10, 0xffffff81 ;  /* 0xffffff810a037836 */ /* 0x000fe40000000000 */
[----:B------:R0:W1:Y:S01]  /*1a00*/  MUFU.RCP R7, R8 ;  /* 0x0000000800077308 */ /* 0x0000620000001000 */
[----:B------:R-:W-:Y:S01]  /*1a10*/  FADD.FTZ R9, -R8, -RZ ;  /* 0x800000ff08097221 */ /* 0x000fe20000010100 */
[C---:B------:R-:W-:Y:S01]  /*1a20*/  IMAD R0, R3.reuse, -0x800000, R0 ;  /* 0xff80000003007824 */ /* 0x040fe200078e0200 */
[----:B0-----:R-:W-:-:S04]  /*1a30*/  IADD3 R8, PT, PT, R3, 0x7f, -R12 ;  /* 0x0000007f03087810 */ /* 0x001fc80007ffe80c */
[----:B------:R-:W-:Y:S01]  /*1a40*/  IADD3 R8, PT, PT, R8, R5, RZ ;  /* 0x0000000508087210 */ /* 0x000fe20007ffe0ff */
[----:B-1----:R-:W-:-:S04]  /*1a50*/  FFMA R10, R7, R9, 1 ;  /* 0x3f800000070a7423 */ /* 0x002fc80000000009 */
[----:B------:R-:W-:-:S04]  /*1a60*/  FFMA R14, R7, R10, R7 ;  /* 0x0000000a070e7223 */ /* 0x000fc80000000007 */
[----:B------:R-:W-:-:S04]  /*1a70*/  FFMA R7, R0, R14, RZ ;  /* 0x0000000e00077223 */ /* 0x000fc800000000ff */
[----:B------:R-:W-:-:S04]  /*1a80*/  FFMA R10, R9, R7, R0 ;  /* 0x00000007090a7223 */ /* 0x000fc80000000000 */
[----:B------:R-:W-:-:S04]  /*1a90*/  FFMA R11, R14, R10, R7 ;  /* 0x0000000a0e0b7223 */ /* 0x000fc80000000007 */
[----:B------:R-:W-:-:S04]  /*1aa0*/  FFMA R10, R9, R11, R0 ;  /* 0x0000000b090a7223 */ /* 0x000fc80000000000 */
[----:B------:R-:W-:-:S05]  /*1ab0*/  FFMA R7, R14, R10, R11 ;  /* 0x0000000a0e077223 */ /* 0x000fca000000000b */
[----:B------:R-:W-:-:S04]  /*1ac0*/  SHF.R.U32.HI R0, RZ, 0x17, R7 ;  /* 0x00000017ff007819 */ /* 0x000fc80000011607 */
[----:B------:R-:W-:-:S05]  /*1ad0*/  LOP3.LUT R0, R0, 0xff, RZ, 0xc0, !PT ;  /* 0x000000ff00007812 */ /* 0x000fca00078ec0ff */
[----:B------:R-:W-:-:S04]  /*1ae0*/  IMAD.IADD R9, R0, 0x1, R8 ;  /* 0x0000000100097824 */ /* 0x000fc800078e0208 */
        /* <DEDUP_REMOVED lines=11> */
[C---:B------:R-:W-:Y:S02]  /*1ba0*/  VIADD R8, R9.reuse, 0x20 ;  /* 0x0000002009087836 */ /* 0x040fe40000000000 */
[-CC-:B------:R-:W-:Y:S01]  /*1bb0*/  FFMA.RM R3, R14, R10.reuse, R11.reuse ;  /* 0x0000000a0e037223 */ /* 0x180fe2000000400b */
[C---:B------:R-:W-:Y:S02]  /*1bc0*/  ISETP.NE.AND P2, PT, R9.reuse, RZ, PT ;  /* 0x000000ff0900720c */ /* 0x040fe40003f45270 */
[----:B------:R-:W-:Y:S01]  /*1bd0*/  LOP3.LUT R5, R0, 0x7fffff, RZ, 0xc0, !PT ;  /* 0x007fffff00057812 */ /* 0x000fe200078ec0ff */
[----:B------:R-:W-:Y:S01]  /*1be0*/  FFMA.RP R0, R14, R10, R11 ;  /* 0x0000000a0e007223 */ /* 0x000fe2000000800b */
[----:B------:R-:W-:Y:S01]  /*1bf0*/  ISETP.NE.AND P1, PT, R9, RZ, PT ;  /* 0x000000ff0900720c */ /* 0x000fe20003f25270 */
[----:B------:R-:W-:Y:S01]  /*1c00*/  IMAD.MOV R9, RZ, RZ, -R9 ;  /* 0x000000ffff097224 */ /* 0x000fe200078e0a09 */
[----:B------:R-:W-:-:S02]  /*1c10*/  LOP3.LUT R5, R5, 0x800000, RZ, 0xfc, !PT ;  /* 0x0080000005057812 */ /* 0x000fc400078efcff */
[----:B------:R-:W-:Y:S02]  /*1c20*/  FSETP.NEU.FTZ.AND P0, PT, R0, R3, PT ;  /* 0x000000030000720b */ /* 0x000fe40003f1d000 */
[----:B------:R-:W-:Y:S02]  /*1c30*/  SHF.L.U32 R8, R5, R8, RZ ;  /* 0x0000000805087219 */ /* 0x000fe400000006ff */
[----:B------:R-:W-:Y:S02]  /*1c40*/  SEL R0, R9, RZ, P2 ;  /* 0x000000ff09007207 */ /* 0x000fe40001000000 */
[----:B------:R-:W-:Y:S02]  /*1c50*/  ISETP.NE.AND P1, PT, R8, RZ, P1 ;  /* 0x000000ff0800720c */ /* 0x000fe40000f25270 */
[----:B------:R-:W-:Y:S02]  /*1c60*/  SHF.R.U32.HI R0, RZ, R0, R5 ;  /* 0x00000000ff007219 */ /* 0x000fe40000011605 */
[----:B------:R-:W-:-:S02]  /*1c70*/  PLOP3.LUT P0, PT, P0, P1, PT, 0xf8, 0x8f ;  /* 0x00000000008f781c */ /* 0x000fc40000703f70 */
[----:B------:R-:W-:Y:S02]  /*1c80*/  SHF.R.U32.HI R8, RZ, 0x1, R0 ;  /* 0x00000001ff087819 */ /* 0x000fe40000011600 */
[----:B------:R-:W-:-:S04]  /*1c90*/  SEL R3, RZ, 0x1, !P0 ;  /* 0x00000001ff037807 */ /* 0x000fc80004000000 */
[----:B------:R-:W-:-:S04]  /*1ca0*/  LOP3.LUT R3, R3, 0x1, R8, 0xf8, !PT ;  /* 0x0000000103037812 */ /* 0x000fc800078ef808 */
[----:B------:R-:W-:-:S05]  /*1cb0*/  LOP3.LUT R3, R3, R0, RZ, 0xc0, !PT ;  /* 0x0000000003037212 */ /* 0x000fca00078ec0ff */
[----:B------:R-:W-:-:S05]  /*1cc0*/  IMAD.IADD R8, R8, 0x1, R3 ;  /* 0x0000000108087824 */ /* 0x000fca00078e0203 */
[----:B------:R-:W-:Y:S01]  /*1cd0*/  LOP3.LUT R7, R8, R7, RZ, 0xfc, !PT ;  /* 0x0000000708077212 */ /* 0x000fe200078efcff */
[----:B------:R-:W-:Y:S06]  /*1ce0*/  BRA `(.L_x_58) ;  /* 0x0000000000107947 */ /* 0x000fec0003800000 */
.L_x_57:
[----:B------:R-:W-:-:S04]  /*1cf0*/  LOP3.LUT R7, R7, 0x80000000, RZ, 0xc0, !PT ;  /* 0x8000000007077812 */ /* 0x000fc800078ec0ff */
[----:B------:R-:W-:Y:S01]  /*1d00*/  LOP3.LUT R7, R7, 0x7f800000, RZ, 0xfc, !PT ;  /* 0x7f80000007077812 */ /* 0x000fe200078efcff */
[----:B------:R-:W-:Y:S06]  /*1d10*/  BRA `(.L_x_58) ;  /* 0x0000000000047947 */ /* 0x000fec0003800000 */
.L_x_56:
[----:B------:R-:W-:-:S07]  /*1d20*/  IMAD R7, R8, 0x800000, R7 ;  /* 0x0080000008077824 */ /* 0x000fce00078e0207 */
.L_x_58:
[----:B------:R-:W-:Y:S05]  /*1d30*/  BSYNC.RECONVERGENT B3 ;  /* 0x0000000000037941 */ /* 0x000fea0003800200 */
.L_x_55:
[----:B------:R-:W-:Y:S05]  /*1d40*/  BRA `(.L_x_59) ;  /* 0x0000000000207947 */ /* 0x000fea0003800000 */
.L_x_54:
[----:B------:R-:W-:-:S04]  /*1d50*/  LOP3.LUT R0, R3, 0x80000000, R0, 0x48, !PT ;  /* 0x8000000003007812 */ /* 0x000fc800078e4800 */
[----:B------:R-:W-:Y:S01]  /*1d60*/  LOP3.LUT R7, R0, 0x7f800000, RZ, 0xfc, !PT ;  /* 0x7f80000000077812 */ /* 0x000fe200078efcff */
[----:B------:R-:W-:Y:S06]  /*1d70*/  BRA `(.L_x_59) ;  /* 0x0000000000147947 */ /* 0x000fec0003800000 */
.L_x_53:
[----:B------:R-:W-:Y:S01]  /*1d80*/  LOP3.LUT R7, R3, 0x80000000, R0, 0x48, !PT ;  /* 0x8000000003077812 */ /* 0x000fe200078e4800 */
[----:B------:R-:W-:Y:S06]  /*1d90*/  BRA `(.L_x_59) ;  /* 0x00000000000c7947 */ /* 0x000fec0003800000 */
.L_x_52:
[----:B------:R-:W0:Y:S01]  /*1da0*/  MUFU.RSQ R7, -QNAN ;  /* 0xffc0000000077908 */ /* 0x000e220000001400 */
[----:B------:R-:W-:Y:S05]  /*1db0*/  BRA `(.L_x_59) ;  /* 0x0000000000047947 */ /* 0x000fea0003800000 */
.L_x_51:
[----:B------:R-:W-:-:S07]  /*1dc0*/  FADD.FTZ R7, R0, R3 ;  /* 0x0000000300077221 */ /* 0x000fce0000010000 */
.L_x_59:
[----:B------:R-:W-:Y:S05]  /*1dd0*/  BSYNC.RECONVERGENT B2 ;  /* 0x0000000000027941 */ /* 0x000fea0003800200 */
.L_x_49:
[----:B------:R-:W-:-:S04]  /*1de0*/  IMAD.MOV.U32 R5, RZ, RZ, 0x0 ;  /* 0x00000000ff057424 */ /* 0x000fc800078e00ff */
[----:B0-----:R-:W-:Y:S05]  /*1df0*/  RET.REL.NODEC R4 `(_Z20cavity_flow_u_updatePfS_S_S_iifffff) ;  /* 0xffffffe004807950 */ /* 0x001fea0003c3ffff */
        .type           $_Z20cavity_flow_u_updatePfS_S_S_iifffff$__internal_accurate_pow,@function
        .size           $_Z20cavity_flow_u_updatePfS_S_S_iifffff$__internal_accurate_pow,(.L_x_103 - $_Z20cavity_flow_u_updatePfS_S_S_iifffff$__internal_accurate_pow)
$_Z20cavity_flow_u_updatePfS_S_S_iifffff$__internal_accurate_pow:
[----:B------:R-:W-:Y:S01]  /*1e00*/  ISETP.GT.U32.AND P0, PT, R3, 0xfffff, PT ;  /* 0x000fffff0300780c */ /* 0x000fe20003f04070 */
[----:B------:R-:W-:Y:S01]  /*1e10*/  IMAD.MOV.U32 R4, RZ, RZ, R10 ;  /* 0x000000ffff047224 */ /* 0x000fe200078e000a */
[----:B------:R-:W-:Y:S01]  /*1e20*/  UMOV UR4, 0x7d2cafe2 ;  /* 0x7d2cafe200047882 */ /* 0x000fe20000000000 */
[----:B------:R-:W-:Y:S01]  /*1e30*/  IMAD.MOV.U32 R5, RZ, RZ, R3 ;  /* 0x000000ffff057224 */ /* 0x000fe200078e0003 */
[----:B------:R-:W-:Y:S01]  /*1e40*/  UMOV UR5, 0x3eb0f5ff ;  /* 0x3eb0f5ff00057882 */ /* 0x000fe20000000000 */
[----:B------:R-:W-:Y:S01]  /*1e50*/  IMAD.MOV.U32 R8, RZ, RZ, RZ ;  /* 0x000000ffff087224 */ /* 0x000fe200078e00ff */
[----:B------:R-:W-:Y:S01]  /*1e60*/  UMOV UR8, 0x3b39803f ;  /* 0x3b39803f00087882 */ /* 0x000fe20000000000 */
[----:B------:R-:W-:-:S06]  /*1e70*/  UMOV UR9, 0x3c7abc9e ;  /* 0x3c7abc9e00097882 */ /* 0x000fcc0000000000 */
[----:B------:R-:W-:Y:S01]  /*1e80*/  @!P0 DMUL R26, R4, 1.80143985094819840000e+16 ;  /* 0x43500000041a8828 */ /* 0x000fe20000000000 */
[--C-:B------:R-:W-:Y:S01]  /*1e90*/  IMAD.MOV.U32 R4, RZ, RZ, R3.reuse ;  /* 0x000000ffff047224 */ /* 0x100fe200078e0003 */
[----:B------:R-:W-:-:S08]  /*1ea0*/  SHF.R.U32.HI R3, RZ, 0x14, R3 ;  /* 0x00000014ff037819 */ /* 0x000fd00000011603 */
[----:B------:R-:W-:Y:S01]  /*1eb0*/  @!P0 IMAD.MOV.U32 R4, RZ, RZ, R27 ;  /* 0x000000ffff048224 */ /* 0x000fe200078e001b */
[----:B------:R-:W-:-:S04]  /*1ec0*/  @!P0 LEA.HI R3, R27, 0xffffffca, RZ, 0xc ;  /* 0xffffffca1b038811 */ /* 0x000fc800078f60ff */
[----:B------:R-:W-:-:S04]  /*1ed0*/  LOP3.LUT R4, R4, 0x800fffff, RZ, 0xc0, !PT ;  /* 0x800fffff04047812 */ /* 0x000fc800078ec0ff */
[----:B------:R-:W-:Y:S02]  /*1ee0*/  LOP3.LUT R5, R4, 0x3ff00000, RZ, 0xfc, !PT ;  /* 0x3ff0000004057812 */ /* 0x000fe400078efcff */
[----:B------:R-:W-:Y:S01]  /*1ef0*/  MOV R4, R10 ;  /* 0x0000000a00047202 */ /* 0x000fe20000000f00 */
[----:B------:R-:W-:Y:S01]  /*1f00*/  @!P0 IMAD.MOV.U32 R4, RZ, RZ, R26 ;  /* 0x000000ffff048224 */ /* 0x000fe200078e001a */
[----:B------:R-:W-:-:S13]  /*1f10*/  ISETP.GE.U32.AND P1, PT, R5, 0x3ff6a09f, PT ;  /* 0x3ff6a09f0500780c */ /* 0x000fda0003f26070 */
[----:B------:R-:W-:-:S04]  /*1f20*/  @P1 VIADD R7, R5, 0xfff00000 ;  /* 0xfff0000005071836 */ /* 0x000fc80000000000 */
[----:B------:R-:W-:-:S06]  /*1f30*/  @P1 IMAD.MOV.U32 R5, RZ, RZ, R7 ;  /* 0x000000ffff051224 */ /* 0x000fcc00078e0007 */
[C---:B------:R-:W-:Y:S02]  /*1f40*/  DADD R10, R4.reuse, 1 ;  /* 0x3ff00000040a7429 */ /* 0x040fe40000000000 */
[----:B------:R-:W-:-:S04]  /*1f50*/  DADD R4, R4, -1 ;  /* 0xbff0000004047429 */ /* 0x000fc80000000000 */
[----:B------:R-:W0:Y:S02]  /*1f60*/  MUFU.RCP64H R9, R11 ;  /* 0x0000000b00097308 */ /* 0x000e240000001800 */
[----:B0-----:R-:W-:-:S08]  /*1f70*/  DFMA R6, -R10, R8, 1 ;  /* 0x3ff000000a06742b */ /* 0x001fd00000000108 */
[----:B------:R-:W-:-:S08]  /*1f80*/  DFMA R6, R6, R6, R6 ;  /* 0x000000060606722b */ /* 0x000fd00000000006 */
[----:B------:R-:W-:Y:S01]  /*1f90*/  DFMA R8, R8, R6, R8 ;  /* 0x000000060808722b */ /* 0x000fe20000000008 */
[----:B------:R-:W-:Y:S02]  /*1fa0*/  IMAD.MOV.U32 R6, RZ, RZ, 0x41ad3b5a ;  /* 0x41ad3b5aff067424 */ /* 0x000fe400078e00ff */
[----:B------:R-:W-:-:S05]  /*1fb0*/  IMAD.MOV.U32 R7, RZ, RZ, 0x3ed0f5d2 ;  /* 0x3ed0f5d2ff077424 */ /* 0x000fca00078e00ff */
        /* <DEDUP_REMOVED lines=26> */
[----:B------:R-:W-:Y:S02]  /*2160*/  VIADD R27, R7, 0x100000 ;  /* 0x00100000071b7836 */ /* 0x000fe40000000000 */
[----:B------:R-:W-:Y:S01]  /*2170*/  IMAD.MOV.U32 R26, RZ, RZ, R6 ;  /* 0x000000ffff1a7224 */ /* 0x000fe200078e0006 */
[----:B------:R-:W-:-:S08]  /*2180*/  DFMA R4, R28, R12, UR4 ;  /* 0x000000041c047e2b */ /* 0x000fd0000800000c */
[----:B------:R-:W-:Y:S01]  /*2190*/  DADD R10, -R4, UR4 ;  /* 0x00000004040a7e29 */ /* 0x000fe20008000100 */
[----:B------:R-:W-:Y:S01]  /*21a0*/  UMOV UR4, 0xb9e7b0 ;  /* 0x00b9e7b000047882 */ /* 0x000fe20000000000 */
[----:B------:R-:W-:-:S06]  /*21b0*/  UMOV UR5, 0x3c46a4cb ;  /* 0x3c46a4cb00057882 */ /* 0x000fcc0000000000 */
[----:B------:R-:W-:Y:S02]  /*21c0*/  DFMA R10, R28, R12, R10 ;  /* 0x0000000c1c0a722b */ /* 0x000fe4000000000a */
[C---:B------:R-:W-:Y:S02]  /*21d0*/  DFMA R12, R30.reuse, R30, -R8 ;  /* 0x0000001e1e0c722b */ /* 0x040fe40000000808 */
[----:B------:R-:W-:-:S06]  /*21e0*/  DMUL R28, R30, R8 ;  /* 0x000000081e1c7228 */ /* 0x000fcc0000000000 */
        /* <DEDUP_REMOVED lines=19> */
[----:B------:R-:W-:Y:S01]  /*2320*/  DADD R30, R10, R30 ;  /* 0x000000000a1e7229 */ /* 0x000fe2000000001e */
[C---:B------:R-:W-:Y:S02]  /*2330*/  VIADD R10, R3.reuse, 0xfffffc01 ;  /* 0xfffffc01030a7836 */ /* 0x040fe40000000000 */
[----:B------:R-:W-:-:S05]  /*2340*/  @P1 VIADD R10, R3, 0xfffffc02 ;  /* 0xfffffc02030a1836 */ /* 0x000fca0000000000 */
        /* <DEDUP_REMOVED lines=20> */
[----:B------:R-:W-:Y:S01]  /*2490*/  MOV R4, 0x652b82fe ;  /* 0x652b82fe00047802 */ /* 0x000fe20000000f00 */
[----:B------:R-:W-:-:S06]  /*24a0*/  IMAD.MOV.U32 R5, RZ, RZ, 0x3ff71547 ;  /* 0x3ff71547ff057424 */ /* 0x000fcc00078e00ff */
        /* <DEDUP_REMOVED lines=42> */
[----:B------:R-:W-:Y:S02]  /*2750*/  IMAD R11, R4, 0x100000, R13 ;  /* 0x00100000040b7824 */ /* 0x000fe400078e020d */
        /* <DEDUP_REMOVED lines=15> */
.L_x_60:
[----:B------:R-:W-:Y:S01]  /*2850*/  DFMA R8, R8, R10, R10 ;  /* 0x0000000a0808722b */ /* 0x000fe2000000000a */
[----:B------:R-:W-:Y:S01]  /*2860*/  IMAD.MOV.U32 R33, RZ, RZ, 0x0 ;  /* 0x00000000ff217424 */ /* 0x000fe200078e00ff */
[----:B------:R-:W-:-:S08]  /*2870*/  DSETP.NEU.AND P0, PT, |R10|, +INF , PT ;  /* 0x7ff000000a00742a */ /* 0x000fd00003f0d200 */
[----:B------:R-:W-:Y:S02]  /*2880*/  FSEL R3, R10, R8, !P0 ;  /* 0x000000080a037208 */ /* 0x000fe40004000000 */
[----:B------:R-:W-:Y:S01]  /*2890*/  FSEL R8, R11, R9, !P0 ;  /* 0x000000090b087208 */ /* 0x000fe20004000000 */
[----:B------:R-:W-:Y:S06]  /*28a0*/  RET.REL.NODEC R32 `(_Z20cavity_flow_u_updatePfS_S_S_iifffff) ;  /* 0xffffffd420d47950 */ /* 0x000fec0003c3ffff */
.L_x_61:
        /* <DEDUP_REMOVED lines=13> */
.L_x_103:


//--------------------- .text._Z16pressure_poissonPfS_S_iiff --------------------------
	.section	.text._Z16pressure_poissonPfS_S_iiff,"ax",@progbits
	.align	128
        .global         _Z16pressure_poissonPfS_S_iiff
        .type           _Z16pressure_poissonPfS_S_iiff,@function
        .size           _Z16pressure_poissonPfS_S_iiff,(.L_x_105 - _Z16pressure_poissonPfS_S_iiff)
        .other          _Z16pressure_poissonPfS_S_iiff,@"STO_CUDA_ENTRY STV_DEFAULT"
_Z16pressure_poissonPfS_S_iiff:
.text._Z16pressure_poissonPfS_S_iiff:
[----:B------:R-:W-:Y:S01]  /*0000*/  LDC R1, c[0x0][0x37c] ;  /* 0x0000df00ff017b82 */ /* 0x000fe20000000800 */
[----:B------:R-:W0:Y:S07]  /*0010*/  S2R R0, SR_TID.X ;  /* 0x0000000000007919 */ /* 0x000e2e0000002100 */
[----:B------:R-:W0:Y:S01]  /*0020*/  S2UR UR4, SR_CTAID.X ;  /* 0x00000000000479c3 */ /* 0x000e220000002500 */
[----:B------:R-:W1:Y:S01]  /*0030*/  LDCU.64 UR6, c[0x0][0x358] ;  /* 0x00006b00ff0677ac */ /* 0x000e620008000a00 */
[----:B------:R-:W-:Y:S06]  /*0040*/  BSSY.RECONVERGENT B0, `(.L_x_62) ;  /* 0x000009c000007945 */ /* 0x000fec0003800200 */
[----:B------:R-:W0:Y:S08]  /*0050*/  LDC R3, c[0x0][0x360] ;  /* 0x0000d800ff037b82 */ /* 0x000e300000000800 */
[----:B------:R-:W2:Y:S08]  /*0060*/  LDC R2, c[0x0][0x398] ;  /* 0x0000e600ff027b82 */ /* 0x000eb00000000800 */
[----:B------:R-:W3:Y:S01]  /*0070*/  LDC.64 R8, c[0x0][0x380] ;  /* 0x0000e000ff087b82 */ /* 0x000ee20000000a00 */
[----:B0-----:R-:W-:-:S05]  /*0080*/  IMAD R3, R3, UR4, R0 ;  /* 0x0000000403037c24 */ /* 0x001fca000f8e0200 */
[C---:B--2---:R-:W-:Y:S01]  /*0090*/  ISETP.GE.AND P0, PT, R3.reuse, R2, PT ;  /* 0x000000020300720c */ /* 0x044fe20003f06270 */
[----:B---3--:R-:W-:-:S12]  /*00a0*/  IMAD.WIDE R8, R3, 0x4, R8 ;  /* 0x0000000403087825 */ /* 0x008fd800078e0208 */
[----:B-1----:R-:W-:Y:S05]  /*00b0*/  @!P0 BRA `(.L_x_63) ;  /* 0x0000000800508947 */ /* 0x002fea0003800000 */
        /* <DEDUP_REMOVED lines=21> */
[----:B------:R-:W-:-:S04]  /*0210*/  @!P1 IMAD.IADD R0, R0, 0x1, -R7 ;  /* 0x0000000100009824 */ /* 0x000fc800078e0a07 */
[----:B------:R-:W-:Y:S01]  /*0220*/  @!P2 IMAD.MOV R0, RZ, RZ, -R0 ;  /* 0x000000ffff00a224 */ /* 0x000fe200078e0a00 */
[----:B------:R-:W-:Y:S01]  /*0230*/  @!P0 LOP3.LUT R0, RZ, R2, RZ, 0x33, !PT ;  /* 0x00000002ff008212 */ /* 0x000fe200078e33ff */
[----:B------:R-:W-:-:S03]  /*0240*/  IMAD R2, R2, UR4, RZ ;  /* 0x0000000402027c24 */ /* 0x000fc6000f8e02ff */
[----:B------:R-:W-:-:S04]  /*0250*/  ISETP.NE.AND P0, PT, R0, R5, PT ;  /* 0x000000050000720c */ /* 0x000fc80003f05270 */
[----:B------:R-:W-:-:S04]  /*0260*/  ISETP.EQ.OR P0, PT, R0, RZ, !P0 ;  /* 0x000000ff0000720c */ /* 0x000fc80004702670 */
[----:B------:R-:W-:-:S13]  /*0270*/  ISETP.GE.OR P0, PT, R3, R2, P0 ;  /* 0x000000020300720c */ /* 0x000fda0000706670 */
[----:B------:R-:W-:Y:S05]  /*0280*/  @P0 BRA `(.L_x_63) ;  /* 0x0000000400dc0947 */ /* 0x000fea0003800000 */
[----:B------:R-:W0:Y:S01]  /*0290*/  LDC.64 R6, c[0x0][0x388] ;  /* 0x0000e200ff067b82 */ /* 0x000e220000000a00 */
[----:B------:R-:W1:Y:S01]  /*02a0*/  LDCU UR4, c[0x0][0x3a4] ;  /* 0x00007480ff0477ac */ /* 0x000e620008000800 */
[----:B0-----:R-:W-:-:S05]  /*02b0*/  IMAD.WIDE R6, R3, 0x4, R6 ;  /* 0x0000000403067825 */ /* 0x001fca00078e0206 */
[----:B------:R-:W2:Y:S04]  /*02c0*/  LDG.E R4, desc[UR6][R6.64+0x4] ;  /* 0x0000040606047981 */ /* 0x000ea8000c1e1900 */
[----:B------:R-:W2:Y:S01]  /*02d0*/  LDG.E R5, desc[UR6][R6.64+-0x4] ;  /* 0xfffffc0606057981 */ /* 0x000ea2000c1e1900 */
[----:B-1----:R-:W0:Y:S01]  /*02e0*/  F2F.F64.F32 R26, UR4 ;  /* 0x00000004001a7d10 */ /* 0x002e220008201800 */
[----:B------:R-:W-:Y:S01]  /*02f0*/  MOV R0, 0x330 ;  /* 0x0000033000007802 */ /* 0x000fe20000000f00 */
[----:B0-----:R-:W-:Y:S01]  /*0300*/  DADD R20, -RZ, |R26| ;  /* 0x00000000ff147229 */ /* 0x001fe2000000051a */
[----:B--2---:R-:W-:-:S10]  /*0310*/  FADD R4, R4, R5 ;  /* 0x0000000504047221 */ /* 0x004fd40000000000 */
[----:B------:R-:W-:Y:S05]  /*0320*/  CALL.REL.NOINC `($_Z16pressure_poissonPfS_S_iiff$__internal_accurate_pow) ;  /* 0x0000000c00e87944 */ /* 0x000fea0003c00000 */
[----:B------:R-:W0:Y:S01]  /*0330*/  LDC R12, c[0x0][0x398] ;  /* 0x0000e600ff0c7b82 */ /* 0x000e220000000800 */
[----:B------:R-:W1:Y:S07]  /*0340*/  LDCU UR4, c[0x0][0x3a0] ;  /* 0x00007400ff0477ac */ /* 0x000e6e0008000800 */
[----:B------:R-:W2:Y:S08]  /*0350*/  LDC.64 R16, c[0x0][0x388] ;  /* 0x0000e200ff107b82 */ /* 0x000eb00000000a00 */
[----:B------:R-:W3:Y:S01]  /*0360*/  LDC R0, c[0x0][0x3a4] ;  /* 0x0000e900ff007b82 */ /* 0x000ee20000000800 */
[----:B0-----:R-:W-:-:S02]  /*0370*/  IMAD.IADD R5, R3, 0x1, -R12 ;  /* 0x0000000103057824 */ /* 0x001fc400078e0a0c */
[----:B------:R-:W-:-:S04]  /*0380*/  IMAD.WIDE R12, R12, 0x4, R6 ;  /* 0x000000040c0c7825 */ /* 0x000fc800078e0206 */
[----:B--2---:R-:W-:Y:S02]  /*0390*/  IMAD.WIDE R16, R5, 0x4, R16 ;  /* 0x0000000405107825 */ /* 0x004fe400078e0210 */
[----:B------:R0:W5:Y:S04]  /*03a0*/  LDG.E R12, desc[UR6][R12.64] ;  /* 0x000000060c0c7981 */ /* 0x000168000c1e1900 */
[----:B------:R0:W5:Y:S01]  /*03b0*/  LDG.E R17, desc[UR6][R16.64] ;  /* 0x0000000610117981 */ /* 0x000162000c1e1900 */
[----:B------:R-:W-:Y:S01]  /*03c0*/  DADD R10, R26, 2 ;  /* 0x400000001a0a7429 */ /* 0x000fe20000000000 */
[----:B-1----:R-:W1:Y:S01]  /*03d0*/  F2F.F64.F32 R6, UR4 ;  /* 0x0000000400067d10 */ /* 0x002e620008201800 */
[C---:B---3--:R-:W-:Y:S01]  /*03e0*/  FSETP.NEU.AND P1, PT, R0.reuse, RZ, PT ;  /* 0x000000ff0000720b */ /* 0x048fe20003f2d000 */
[----:B------:R-:W-:Y:S01]  /*03f0*/  IMAD.MOV.U32 R14, RZ, RZ, R2 ;  /* 0x000000ffff0e7224 */ /* 0x000fe200078e0002 */
[----:B------:R-:W-:-:S05]  /*0400*/  FSETP.NEU.AND P0, PT, R0, 1, PT ;  /* 0x3f8000000000780b */ /* 0x000fca0003f0d000 */
[----:B------:R-:W2:Y:S01]  /*0410*/  F2F.F64.F32 R4, R4 ;  /* 0x0000000400047310 */ /* 0x000ea20000201800 */
[----:B------:R-:W-:-:S04]  /*0420*/  LOP3.LUT R10, R11, 0x7ff00000, RZ, 0xc0, !PT ;  /* 0x7ff000000b0a7812 */ /* 0x000fc800078ec0ff */
[----:B------:R-:W-:Y:S02]  /*0430*/  ISETP.NE.AND P2, PT, R10, 0x7ff00000, PT ;  /* 0x7ff000000a00780c */ /* 0x000fe40003f45270 */
[----:B------:R-:W-:Y:S01]  /*0440*/  @!P1 CS2R R14, SRZ ;  /* 0x00000000000e9805 */ /* 0x000fe2000001ff00 */
[----:B-1----:R-:W-:-:S10]  /*0450*/  DADD R20, -RZ, |R6| ;  /* 0x00000000ff147229 */ /* 0x002fd40000000506 */
[----:B0-2---:R-:W-:Y:S05]  /*0460*/  @P2 BRA `(.L_x_64) ;  /* 0x0000000000182947 */ /* 0x005fea0003800000 */
[----:B------:R-:W-:-:S13]  /*0470*/  FSETP.NAN.AND P1, PT, R0, R0, PT ;  /* 0x000000000000720b */ /* 0x000fda0003f28000 */
[----:B------:R-:W-:Y:S01]  /*0480*/  @P1 DADD R14, R26, 2 ;  /* 0x400000001a0e1429 */ /* 0x000fe20000000000 */
[----:B------:R-:W-:Y:S10]  /*0490*/  @P1 BRA `(.L_x_64) ;  /* 0x00000000000c1947 */ /* 0x000ff40003800000 */
[----:B------:R-:W-:-:S14]  /*04a0*/  DSETP.NEU.AND P1, PT, |R26|, +INF , PT ;  /* 0x7ff000001a00742a */ /* 0x000fdc0003f2d200 */
[----:B------:R-:W-:Y:S02]  /*04b0*/  @!P1 IMAD.MOV.U32 R14, RZ, RZ, 0x0 ;  /* 0x00000000ff0e9424 */ /* 0x000fe400078e00ff */
[----:B------:R-:W-:-:S07]  /*04c0*/  @!P1 IMAD.MOV.U32 R15, RZ, RZ, 0x7ff00000 ;  /* 0x7ff00000ff0f9424 */ /* 0x000fce00078e00ff */
.L_x_64:
[----:B------:R-:W-:Y:S01]  /*04d0*/  FSEL R26, R14, RZ, P0 ;  /* 0x000000ff0e1a7208 */ /* 0x000fe20000000000 */
[----:B-----5:R-:W-:Y:S01]  /*04e0*/  FADD R28, R12, R17 ;  /* 0x000000110c1c7221 */ /* 0x020fe20000000000 */
[----:B------:R-:W-:Y:S02]  /*04f0*/  FSEL R27, R15, 1.875, P0 ;  /* 0x3ff000000f1b7808 */ /* 0x000fe40000000000 */
[----:B------:R-:W-:-:S07]  /*0500*/  MOV R0, 0x520 ;  /* 0x0000052000007802 */ /* 0x000fce0000000f00 */
[----:B------:R-:W-:Y:S05]  /*0510*/  CALL.REL.NOINC `($_Z16pressure_poissonPfS_S_iiff$__internal_accurate_pow) ;  /* 0x0000000c006c7944 */ /* 0x000fea0003c00000 */
[----:B------:R-:W0:Y:S01]  /*0520*/  LDC R0, c[0x0][0x3a0] ;  /* 0x0000e800ff007b82 */ /* 0x000e220000000800 */
[----:B------:R-:W-:Y:S01]  /*0530*/  DADD R10, R6, 2 ;  /* 0x40000000060a7429 */ /* 0x000fe20000000000 */
[----:B------:R-:W-:-:S09]  /*0540*/  IMAD.MOV.U32 R14, RZ, RZ, R2 ;  /* 0x000000ffff0e7224 */ /* 0x000fd200078e0002 */
[----:B------:R-:W-:-:S04]  /*0550*/  LOP3.LUT R10, R11, 0x7ff00000, RZ, 0xc0, !PT ;  /* 0x7ff000000b0a7812 */ /* 0x000fc800078ec0ff */
[----:B------:R-:W-:Y:S02]  /*0560*/  ISETP.NE.AND P2, PT, R10, 0x7ff00000, PT ;  /* 0x7ff000000a00780c */ /* 0x000fe40003f45270 */
        /* <DEDUP_REMOVED lines=10> */
.L_x_65:
[----:B------:R-:W-:Y:S01]  /*0610*/  FSEL R6, R14, RZ, P0 ;  /* 0x000000ff0e067208 */ /* 0x000fe20000000000 */
[----:B------:R-:W-:Y:S01]  /*0620*/  IMAD.MOV.U32 R12, RZ, RZ, 0x1 ;  /* 0x00000001ff0c7424 */ /* 0x000fe200078e00ff */
[----:B------:R-:W-:Y:S01]  /*0630*/  FSEL R7, R15, 1.875, P0 ;  /* 0x3ff000000f077808 */ /* 0x000fe20000000000 */
[----:B------:R-:W0:Y:S01]  /*0640*/  F2F.F64.F32 R28, R28 ;  /* 0x0000001c001c7310 */ /* 0x000e220000201800 */
[----:B------:R-:W-:Y:S04]  /*0650*/  BSSY.RECONVERGENT B1, `(.L_x_66) ;  /* 0x000001a000017945 */ /* 0x000fe80003800200 */
[----:B------:R-:W-:-:S08]  /*0660*/  DADD R10, R26, R6 ;  /* 0x000000001a0a7229 */ /* 0x000fd00000000006 */
[----:B------:R-:W-:-:S06]  /*0670*/  DADD R10, R10, R10 ;  /* 0x000000000a0a7229 */ /* 0x000fcc000000000a */
[----:B------:R-:W1:Y:S02]  /*0680*/  MUFU.RCP64H R13, R11 ;  /* 0x0000000b000d7308 */ /* 0x000e640000001800 */
[----:B-1----:R-:W-:-:S08]  /*0690*/  DFMA R14, -R10, R12, 1 ;  /* 0x3ff000000a0e742b */ /* 0x002fd0000000010c */
[----:B------:R-:W-:-:S08]  /*06a0*/  DFMA R14, R14, R14, R14 ;  /* 0x0000000e0e0e722b */ /* 0x000fd0000000000e */
[----:B------:R-:W-:Y:S02]  /*06b0*/  DFMA R14, R12, R14, R12 ;  /* 0x0000000e0c0e722b */ /* 0x000fe4000000000c */
[----:B0-----:R-:W-:-:S06]  /*06c0*/  DMUL R12, R6, R28 ;  /* 0x0000001c060c7228 */ /* 0x001fcc0000000000 */
[----:B------:R-:W-:Y:S02]  /*06d0*/  DFMA R16, -R10, R14, 1 ;  /* 0x3ff000000a10742b */ /* 0x000fe4000000010e */
[----:B------:R-:W-:-:S06]  /*06e0*/  DFMA R18, R26, R4, R12 ;  /* 0x000000041a12722b */ /* 0x000fcc000000000c */
[----:B------:R-:W-:-:S04]  /*06f0*/  DFMA R16, R14, R16, R14 ;  /* 0x000000100e10722b */ /* 0x000fc8000000000e */
[----:B------:R-:W-:-:S04]  /*0700*/  FSETP.GEU.AND P1, PT, |R19|, 6.5827683646048100446e-37, PT ;  /* 0x036000001300780b */ /* 0x000fc80003f2e200 */
[----:B------:R-:W-:-:S08]  /*0710*/  DMUL R4, R18, R16 ;  /* 0x0000001012047228 */ /* 0x000fd00000000000 */
[----:B------:R-:W-:-:S08]  /*0720*/  DFMA R12, -R10, R4, R18 ;  /* 0x000000040a0c722b */ /* 0x000fd00000000112 */
[----:B------:R-:W-:-:S10]  /*0730*/  DFMA R4, R16, R12, R4 ;  /* 0x0000000c1004722b */ /* 0x000fd40000000004 */
[----:B------:R-:W-:-:S05]  /*0740*/  FFMA R0, RZ, R11, R5 ;  /* 0x0000000bff007223 */ /* 0x000fca0000000005 */
[----:B------:R-:W-:-:S13]  /*0750*/  FSETP.GT.AND P0, PT, |R0|, 1.469367938527859385e-39, PT ;  /* 0x001000000000780b */ /* 0x000fda0003f04200 */
[----:B------:R-:W-:Y:S05]  /*0760*/  @P0 BRA P1, `(.L_x_67) ;  /* 0x0000000000200947 */ /* 0x000fea0000800000 */
[----:B------:R-:W-:Y:S01]  /*0770*/  IMAD.MOV.U32 R12, RZ, RZ, R18 ;  /* 0x000000ffff0c7224 */ /* 0x000fe200078e0012 */
[----:B------:R-:W-:Y:S01]  /*0780*/  MOV R13, R19 ;  /* 0x00000013000d7202 */ /* 0x000fe20000000f00 */
[----:B------:R-:W-:Y:S01]  /*0790*/  IMAD.MOV.U32 R14, RZ, RZ, R10 ;  /* 0x000000ffff0e7224 */ /* 0x000fe200078e000a */
[----:B------:R-:W-:Y:S01]  /*07a0*/  MOV R0, 0x7d0 ;  /* 0x000007d000007802 */ /* 0x000fe20000000f00 */
[----:B------:R-:W-:-:S07]  /*07b0*/  IMAD.MOV.U32 R15, RZ, RZ, R11 ;  /* 0x000000ffff0f7224 */ /* 0x000fce00078e000b */
[----:B------:R-:W-:Y:S05]  /*07c0*/  CALL.REL.NOINC `($__internal_4_$__cuda_sm20_div_rn_f64_full) ;  /* 0x0000000400547944 */ /* 0x000fea0003c00000 */
[----:B------:R-:W-:Y:S02]  /*07d0*/  IMAD.MOV.U32 R4, RZ, RZ, R20 ;  /* 0x000000ffff047224 */ /* 0x000fe400078e0014 */
[----:B------:R-:W-:-:S07]  /*07e0*/  IMAD.MOV.U32 R5, RZ, RZ, R21 ;  /* 0x000000ffff057224 */ /* 0x000fce00078e0015 */
.L_x_67:
[----:B------:R-:W-:Y:S05]  /*07f0*/  BSYNC.RECONVERGENT B1 ;  /* 0x0000000000017941 */ /* 0x000fea0003800200 */
.L_x_66:
[----:B------:R-:W0:Y:S01]  /*0800*/  MUFU.RCP64H R13, R11 ;  /* 0x0000000b000d7308 */ /* 0x000e220000001800 */
[----:B------:R-:W-:Y:S01]  /*0810*/  IMAD.MOV.U32 R12, RZ, RZ, 0x1 ;  /* 0x00000001ff0c7424 */ /* 0x000fe200078e00ff */
[----:B------:R-:W-:Y:S01]  /*0820*/  DMUL R26, R26, R6 ;  /* 0x000000061a1a7228 */ /* 0x000fe20000000000 */
[----:B------:R-:W-:Y:S09]  /*0830*/  BSSY.RECONVERGENT B1, `(.L_x_68) ;  /* 0x0000015000017945 */ /* 0x000ff20003800200 */
[----:B------:R-:W-:Y:S01]  /*0840*/  FSETP.GEU.AND P1, PT, |R27|, 6.5827683646048100446e-37, PT ;  /* 0x036000001b00780b */ /* 0x000fe20003f2e200 */
        /* <DEDUP_REMOVED lines=16> */
[----:B------:R-:W-:Y:S05]  /*0950*/  CALL.REL.NOINC `($__internal_4_$__cuda_sm20_div_rn_f64_full) ;  /* 0x0000000000f07944 */ /* 0x000fea0003c00000 */
[----:B------:R-:W-:Y:S02]  /*0960*/  IMAD.MOV.U32 R6, RZ, RZ, R20 ;  /* 0x000000ffff067224 */ /* 0x000fe400078e0014 */
[----:B------:R-:W-:-:S07]  /*0970*/  IMAD.MOV.U32 R7, RZ, RZ, R21 ;  /* 0x000000ffff077224 */ /* 0x000fce00078e0015 */
.L_x_69:
[----:B------:R-:W-:Y:S05]  /*0980*/  BSYNC.RECONVERGENT B1 ;  /* 0x0000000000017941 */ /* 0x000fea0003800200 */
.L_x_68:
[----:B------:R-:W0:Y:S02]  /*0990*/  LDC.64 R10, c[0x0][0x390] ;  /* 0x0000e400ff0a7b82 */ /* 0x000e240000000a00 */
[----:B0-----:R-:W-:-:S06]  /*09a0*/  IMAD.WIDE R10, R3, 0x4, R10 ;  /* 0x00000004030a7825 */ /* 0x001fcc00078e020a */
[----:B------:R-:W2:Y:S02]  /*09b0*/  LDG.E R10, desc[UR6][R10.64] ;  /* 0x000000060a0a7981 */ /* 0x000ea4000c1e1900 */
[----:B--2---:R-:W0:Y:S02]  /*09c0*/  F2F.F64.F32 R12, R10 ;  /* 0x0000000a000c7310 */ /* 0x004e240000201800 */
[----:B0-----:R-:W-:-:S10]  /*09d0*/  DFMA R12, R12, -R6, R4 ;  /* 0x800000060c0c722b */ /* 0x001fd40000000004 */
[----:B------:R-:W0:Y:S02]  /*09e0*/  F2F.F32.F64 R13, R12 ;  /* 0x0000000c000d7310 */ /* 0x000e240000301000 */
[----:B0-----:R0:W-:Y:S02]  /*09f0*/  STG.E desc[UR6][R8.64], R13 ;  /* 0x0000000d08007986 */ /* 0x0011e4000c101906 */
.L_x_63:
[----:B------:R-:W-:Y:S05]  /*0a00*/  BSYNC.RECONVERGENT B0 ;  /* 0x0000000000007941 */ /* 0x000fea0003800200 */
.L_x_62:
[----:B------:R-:W1:Y:S02]  /*0a10*/  LDC.64 R4, c[0x0][0x398] ;  /* 0x0000e600ff047b82 */ /* 0x000e640000000a00 */
[----:B-1----:R-:W-:-:S05]  /*0a20*/  IMAD R5, R4, R5, RZ ;  /* 0x0000000504057224 */ /* 0x002fca00078e02ff */
[----:B------:R-:W-:-:S13]  /*0a30*/  ISETP.GE.AND P0, PT, R3, R5, PT ;  /* 0x000000050300720c */ /* 0x000fda0003f06270 */
[----:B------:R-:W-:Y:S05]  /*0a40*/  @P0 EXIT ;  /* 0x000000000000094d */ /* 0x000fea0003800000 */
[----:B------:R-:W-:Y:S02]  /*0a50*/  IABS R0, R4 ;  /* 0x0000000400007213 */ /* 0x000fe40000000000 */
[----:B------:R-:W-:Y:S02]  /*0a60*/  IABS R10, R3 ;  /* 0x00000003000a7213 */ /* 0x000fe40000000000 */
[----:B------:R-:W1:Y:S01]  /*0a70*/  I2F.RP R2, R0 ;  /* 0x0000000000027306 */ /* 0x000e620000209400 */
[----:B------:R-:W-:Y:S02]  /*0a80*/  ISETP.GE.AND P1, PT, R3, RZ, PT ;  /* 0x000000ff0300720c */ /* 0x000fe40003f26270 */
[----:B------:R-:W-:-:S05]  /*0a90*/  ISETP.NE.AND P2, PT, R4, RZ, PT ;  /* 0x000000ff0400720c */ /* 0x000fca0003f45270 */
[----:B-1----:R-:W1:Y:S02]  /*0aa0*/  MUFU.RCP R2, R2 ;  /* 0x0000000200027308 */ /* 0x002e640000001000 */
[----:B-1----:R-:W-:-:S06]  /*0ab0*/  VIADD R6, R2, 0xffffffe ;  /* 0x0ffffffe02067836 */ /* 0x002fcc0000000000 */
[----:B------:R1:W2:Y:S02]  /*0ac0*/  F2I.FTZ.U32.TRUNC.NTZ R7, R6 ;  /* 0x0000000600077305 */ /* 0x0002a4000021f000 */
[----:B-1----:R-:W-:Y:S02]  /*0ad0*/  IMAD.MOV.U32 R6, RZ, RZ, RZ ;  /* 0x000000ffff067224 */ /* 0x002fe400078e00ff */
[----:B--2---:R-:W-:-:S04]  /*0ae0*/  IMAD.MOV R11, RZ, RZ, -R7 ;  /* 0x000000ffff0b7224 */ /* 0x004fc800078e0a07 */
[----:B------:R-:W-:-:S04]  /*0af0*/  IMAD R11, R11, R0, RZ ;  /* 0x000000000b0b7224 */ /* 0x000fc800078e02ff */
[----:B------:R-:W-:Y:S01]  /*0b00*/  IMAD.HI.U32 R11, R7, R11, R6 ;  /* 0x0000000b070b7227 */ /* 0x000fe200078e0006 */
[----:B------:R-:W-:-:S05]  /*0b10*/  MOV R7, R10 ;  /* 0x0000000a00077202 */ /* 0x000fca0000000f00 */
[----:B------:R-:W-:-:S04]  /*0b20*/  IMAD.HI.U32 R11, R11, R7, RZ ;  /* 0x000000070b0b7227 */ /* 0x000fc800078e00ff */
[----:B------:R-:W-:-:S04]  /*0b30*/  IMAD.MOV R11, RZ, RZ, -R11 ;  /* 0x000000ffff0b7224 */ /* 0x000fc800078e0a0b */
[----:B------:R-:W-:-:S05]  /*0b40*/  IMAD R7, R0, R11, R7 ;  /* 0x0000000b00077224 */ /* 0x000fca00078e0207 */
[----:B------:R-:W-:-:S13]  /*0b50*/  ISETP.GT.U32.AND P0, PT, R0, R7, PT ;  /* 0x000000070000720c */ /* 0x000fda0003f04070 */
[----:B------:R-:W-:-:S05]  /*0b60*/  @!P0 IMAD.IADD R7, R7, 0x1, -R0 ;  /* 0x0000000107078824 */ /* 0x000fca00078e0a00 */
[----:B------:R-:W-:-:S13]  /*0b70*/  ISETP.GT.U32.AND P0, PT, R0, R7, PT ;  /* 0x000000070000720c */ /* 0x000fda0003f04070 */
[----:B------:R-:W-:-:S04]  /*0b80*/  @!P0 IMAD.IADD R7, R7, 0x1, -R0 ;  /* 0x0000000107078824 */ /* 0x000fc800078e0a00 */
[----:B------:R-:W-:Y:S02]  /*0b90*/  IMAD.MOV.U32 R0, RZ, RZ, R7 ;  /* 0x000000ffff007224 */ /* 0x000fe400078e0007 */
[----:B------:R-:W-:Y:S02]  /*0ba0*/  VIADD R7, R4, 0xffffffff ;  /* 0xffffffff04077836 */ /* 0x000fe40000000000 */
[----:B------:R-:W-:Y:S01]  /*0bb0*/  @!P1 IMAD.MOV R0, RZ, RZ, -R0 ;  /* 0x000000ffff009224 */ /* 0x000fe200078e0a00 */
[----:B------:R-:W-:-:S04]  /*0bc0*/  @!P2 LOP3.LUT R0, RZ, R4, RZ, 0x33, !PT ;  /* 0x00000004ff00a212 */ /* 0x000fc800078e33ff */
[----:B------:R-:W-:-:S13]  /*0bd0*/  ISETP.NE.AND P0, PT, R0, R7, PT ;  /* 0x000000070000720c */ /* 0x000fda0003f05270 */
[----:B------:R-:W-:Y:S05]  /*0be0*/  @P0 BRA `(.L_x_70) ;  /* 0x00000000000c0947 */ /* 0x000fea0003800000 */
[----:B------:R-:W2:Y:S04]  /*0bf0*/  LDG.E R3, desc[UR6][R8.64+-0x4] ;  /* 0xfffffc0608037981 */ /* 0x000ea8000c1e1900 */
[----:B--2---:R-:W-:Y:S01]  /*0c00*/  STG.E desc[UR6][R8.64], R3 ;  /* 0x0000000308007986 */ /* 0x004fe2000c101906 */
[----:B------:R-:W-:Y:S05]  /*0c10*/  EXIT ;  /* 0x000000000000794d */ /* 0x000fea0003800000 */
.L_x_70:
[----:B------:R-:W-:-:S13]  /*0c20*/  ISETP.NE.AND P0, PT, R0, RZ, PT ;  /* 0x000000ff0000720c */ /* 0x000fda0003f05270 */
[----:B------:R-:W-:Y:S05]  /*0c30*/  @P0 BRA `(.L_x_71) ;  /* 0x00000000000c0947 */ /* 0x000fea0003800000 */
[----:B------:R-:W2:Y:S04]  /*0c40*/  LDG.E R3, desc[UR6][R8.64+0x4] ;  /* 0x0000040608037981 */ /* 0x000ea8000c1e1900 */
[----:B--2---:R-:W-:Y:S01]  /*0c50*/  STG.E desc[UR6][R8.64], R3 ;  /* 0x0000000308007986 */ /* 0x004fe2000c101906 */
[----:B------:R-:W-:Y:S05]  /*0c60*/  EXIT ;  /* 0x000000000000794d */ /* 0x000fea0003800000 */
.L_x_71:
[----:B------:R-:W-:-:S13]  /*0c70*/  ISETP.GE.AND P0, PT, R3, R4, PT ;  /* 0x000000040300720c */ /* 0x000fda0003f06270 */
[----:B------:R-:W-:Y:S05]  /*0c80*/  @P0 BRA `(.L_x_72) ;  /* 0x0000000000100947 */ /* 0x000fea0003800000 */
[----:B------:R-:W-:-:S06]  /*0c90*/  IMAD.WIDE R4, R4, 0x4, R8 ;  /* 0x0000000404047825 */ /* 0x000fcc00078e0208 */
[----:B------:R-:W2:Y:S04]  /*0ca0*/  LDG.E R5, desc[UR6][R4.64] ;  /* 0x0000000604057981 */ /* 0x000ea8000c1e1900 */
[----:B--2---:R-:W-:Y:S01]  /*0cb0*/  STG.E desc[UR6][R8.64], R5 ;  /* 0x0000000508007986 */ /* 0x004fe2000c101906 */
[----:B------:R-:W-:Y:S05]  /*0cc0*/  EXIT ;  /* 0x000000000000794d */ /* 0x000fea0003800000 */
.L_x_72:
[----:B------:R-:W-:-:S05]  /*0cd0*/  IMAD.IADD R4, R5, 0x1, -R4 ;  /* 0x0000000105047824 */ /* 0x000fca00078e0a04 */
[----:B------:R-:W-:-:S13]  /*0ce0*/  ISETP.GE.AND P0, PT, R3, R4, PT ;  /* 0x000000040300720c */ /* 0x000fda0003f06270 */
[----:B------:R-:W-:Y:S05]  /*0cf0*/  @!P0 EXIT ;  /* 0x000000000000894d */ /* 0x000fea0003800000 */
[----:B------:R-:W-:Y:S01]  /*0d00*/  STG.E desc[UR6][R8.64], RZ ;  /* 0x000000ff08007986 */ /* 0x000fe2000c101906 */
[----:B------:R-:W-:Y:S05]  /*0d10*/  EXIT ;  /* 0x000000000000794d */ /* 0x000fea0003800000 */
        .weak           $__internal_4_$__cuda_sm20_div_rn_f64_full
        .type           $__internal_4_$__cuda_sm20_div_rn_f64_full,@function
        .size           $__internal_4_$__cuda_sm20_div_rn_f64_full,($_Z16pressure_poissonPfS_S_iiff$__internal_accurate_pow - $__internal_4_$__cuda_sm20_div_rn_f64_full)
$__internal_4_$__cuda_sm20_div_rn_f64_full:
        /* <DEDUP_REMOVED lines=11> */
[----:B------:R-:W-:-:S03]  /*0dd0*/  ISETP.GE.U32.AND P1, PT, R2, R29, PT ;  /* 0x0000001d0200720c */ /* 0x000fc60003f26070 */
[----:B------:R-:W-:Y:S02]  /*0de0*/  @!P2 LOP3.LUT R21, R15, 0x7ff00000, RZ, 0xc0, !PT ;  /* 0x7ff000000f15a812 */ /* 0x000fe400078ec0ff */
[----:B------:R-:W0:Y:S02]  /*0df0*/  MUFU.RCP64H R19, R17 ;  /* 0x0000001100137308 */ /* 0x000e240000001800 */
[----:B------:R-:W-:Y:S02]  /*0e00*/  @!P2 ISETP.GE.U32.AND P3, PT, R2, R21, PT ;  /* 0x000000150200a20c */ /* 0x000fe40003f66070 */
[----:B------:R-:W-:Y:S02]  /*0e10*/  @!P0 LOP3.LUT R29, R17, 0x7ff00000, RZ, 0xc0, !PT ;  /* 0x7ff00000111d8812 */ /* 0x000fe400078ec0ff */
[----:B------:R-:W-:-:S04]  /*0e20*/  @!P2 SEL R21, R28, 0x63400000, !P3 ;  /* 0x634000001c15a807 */ /* 0x000fc80005800000 */
        /* <DEDUP_REMOVED lines=11> */
[----:B------:R-:W-:-:S08]  /*0ee0*/  DFMA R20, R22, R20, R22 ;  /* 0x000000141614722b */ /* 0x000fd00000000016 */
[----:B------:R-:W-:-:S08]  /*0ef0*/  DMUL R22, R20, R18 ;  /* 0x0000001214167228 */ /* 0x000fd00000000000 */
[----:B------:R-:W-:-:S08]  /*0f00*/  DFMA R24, R22, -R16, R18 ;  /* 0x800000101618722b */ /* 0x000fd00000000012 */
[----:B------:R-:W-:Y:S01]  /*0f10*/  DFMA R24, R20, R24, R22 ;  /* 0x000000181418722b */ /* 0x000fe20000000016 */
[----:B------:R-:W-:Y:S01]  /*0f20*/  IMAD.MOV.U32 R22, RZ, RZ, R2 ;  /* 0x000000ffff167224 */ /* 0x000fe200078e0002 */
[----:B------:R-:W-:-:S05]  /*0f30*/  @!P2 LOP3.LUT R22, R19, 0x7ff00000, RZ, 0xc0, !PT ;  /* 0x7ff000001316a812 */ /* 0x000fca00078ec0ff */
[----:B------:R-:W-:-:S05]  /*0f40*/  VIADD R20, R22, 0xffffffff ;  /* 0xffffffff16147836 */ /* 0x000fca0000000000 */
[----:B------:R-:W-:Y:S02]  /*0f50*/  ISETP.GT.U32.AND P0, PT, R20, 0x7feffffe, PT ;  /* 0x7feffffe1400780c */ /* 0x000fe40003f04070 */
[----:B------:R-:W-:-:S04]  /*0f60*/  IADD3 R20, PT, PT, R29, -0x1, RZ ;  /* 0xffffffff1d147810 */ /* 0x000fc80007ffe0ff */
[----:B------:R-:W-:-:S13]  /*0f70*/  ISETP.GT.U32.OR P0, PT, R20, 0x7feffffe, P0 ;  /* 0x7feffffe1400780c */ /* 0x000fda0000704470 */
[----:B------:R-:W-:Y:S05]  /*0f80*/  @P0 BRA `(.L_x_74) ;  /* 0x00000000006c0947 */ /* 0x000fea0003800000 */
[----:B------:R-:W-:-:S04]  /*0f90*/  LOP3.LUT R13, R15, 0x7ff00000, RZ, 0xc0, !PT ;  /* 0x7ff000000f0d7812 */ /* 0x000fc800078ec0ff */
[CC--:B------:R-:W-:Y:S02]  /*0fa0*/  VIADDMNMX R12, R2.reuse, -R13.reuse, 0xb9600000, !PT ;  /* 0xb9600000020c7446 */ /* 0x0c0fe4000780090d */
[----:B------:R-:W-:Y:S02]  /*0fb0*/  ISETP.GE.U32.AND P0, PT, R2, R13, PT ;  /* 0x0000000d0200720c */ /* 0x000fe40003f06070 */
[----:B------:R-:W-:Y:S01]  /*0fc0*/  VIMNMX R2, PT, PT, R12, 0x46a00000, PT ;  /* 0x46a000000c027848 */ /* 0x000fe20003fe0100 */
[----:B------:R-:W-:Y:S01]  /*0fd0*/  IMAD.MOV.U32 R12, RZ, RZ, RZ ;  /* 0x000000ffff0c7224 */ /* 0x000fe200078e00ff */
[----:B------:R-:W-:-:S05]  /*0fe0*/  SEL R13, R28, 0x63400000, !P0 ;  /* 0x634000001c0d7807 */ /* 0x000fca0004000000 */
[----:B------:R-:W-:-:S04]  /*0ff0*/  IMAD.IADD R2, R2, 0x1, -R13 ;  /* 0x0000000102027824 */ /* 0x000fc800078e0a0d */
[----:B------:R-:W-:-:S06]  /*1000*/  VIADD R13, R2, 0x7fe00000 ;  /* 0x7fe00000020d7836 */ /* 0x000fcc0000000000 */
[----:B------:R-:W-:-:S10]  /*1010*/  DMUL R20, R24, R12 ;  /* 0x0000000c18147228 */ /* 0x000fd40000000000 */
[----:B------:R-:W-:-:S13]  /*1020*/  FSETP.GTU.AND P0, PT, |R21|, 1.469367938527859385e-39, PT ;  /* 0x001000001500780b */ /* 0x000fda0003f0c200 */
[----:B------:R-:W-:Y:S05]  /*1030*/  @P0 BRA `(.L_x_75) ;  /* 0x0000000000940947 */ /* 0x000fea0003800000 */
[----:B------:R-:W-:-:S06]  /*1040*/  DFMA R16, R24, -R16, R18 ;  /* 0x800000101810722b */ /* 0x000fcc0000000012 */
[----:B------:R-:W-:-:S04]  /*1050*/  IMAD.MOV.U32 R16, RZ, RZ, RZ ;  /* 0x000000ffff107224 */ /* 0x000fc800078e00ff */
        /* <DEDUP_REMOVED lines=14> */
.L_x_74:
        /* <DEDUP_REMOVED lines=13> */
[----:B------:R-:W-:Y:S02]  /*1210*/  @P0 IMAD.MOV.U32 R20, RZ, RZ, RZ ;  /* 0x000000ffff140224 */ /* 0x000fe400078e00ff */
[----:B------:R-:W-:Y:S01]  /*1220*/  @P0 IMAD.MOV.U32 R21, RZ, RZ, R2 ;  /* 0x000000ffff150224 */ /* 0x000fe200078e0002 */
[----:B------:R-:W-:Y:S06]  /*1230*/  BRA `(.L_x_75) ;  /* 0x0000000000147947 */ /* 0x000fec0003800000 */
.L_x_77:
[----:B------:R-:W-:Y:S01]  /*1240*/  LOP3.LUT R21, R15, 0x80000, RZ, 0xfc, !PT ;  /* 0x000800000f157812 */ /* 0x000fe200078efcff */
[----:B------:R-:W-:Y:S01]  /*1250*/  IMAD.MOV.U32 R20, RZ, RZ, R14 ;  /* 0x000000ffff147224 */ /* 0x000fe200078e000e */
[----:B------:R-:W-:Y:S06]  /*1260*/  BRA `(.L_x_75) ;  /* 0x0000000000087947 */ /* 0x000fec0003800000 */
.L_x_76:
[----:B------:R-:W-:Y:S01]  /*1270*/  LOP3.LUT R21, R13, 0x80000, RZ, 0xfc, !PT ;  /* 0x000800000d157812 */ /* 0x000fe200078efcff */
[----:B------:R-:W-:-:S07]  /*1280*/  IMAD.MOV.U32 R20, RZ, RZ, R12 ;  /* 0x000000ffff147224 */ /* 0x000fce00078e000c */
.L_x_75:
[----:B------:R-:W-:Y:S05]  /*1290*/  BSYNC.RECONVERGENT B2 ;  /* 0x0000000000027941 */ /* 0x000fea0003800200 */
.L_x_73:
[----:B------:R-:W-:Y:S01]  /*12a0*/  MOV R12, R0 ;  /* 0x00000000000c7202 */ /* 0x000fe20000000f00 */
[----:B------:R-:W-:-:S04]  /*12b0*/  IMAD.MOV.U32 R13, RZ, RZ, 0x0 ;  /* 0x00000000ff0d7424 */ /* 0x000fc800078e00ff */
[----:B------:R-:W-:Y:S05]  /*12c0*/  RET.REL.NODEC R12 `(_Z16pressure_poissonPfS_S_iiff) ;  /* 0xffffffec0c4c7950 */ /* 0x000fea0003c3ffff */
        .type           $_Z16pressure_poissonPfS_S_iiff$__internal_accurate_pow,@function
        .size           $_Z16pressure_poissonPfS_S_iiff$__internal_accurate_pow,(.L_x_105 - $_Z16pressure_poissonPfS_S_iiff$__internal_accurate_pow)
$_Z16pressure_poissonPfS_S_iiff$__internal_accurate_pow:
[----:B------:R-:W-:Y:S01]  /*12d0*/  ISETP.GT.U32.AND P0, PT, R21, 0xfffff, PT ;  /* 0x000fffff1500780c */ /* 0x000fe20003f04070 */
[----:B------:R-:W-:Y:S01]  /*12e0*/  IMAD.MOV.U32 R2, RZ, RZ, R21 ;  /* 0x000000ffff027224 */ /* 0x000fe200078e0015 */
[----:B------:R-:W-:Y:S01]  /*12f0*/  UMOV UR4, 0x7d2cafe2 ;  /* 0x7d2cafe200047882 */ /* 0x000fe20000000000 */
[----:B------:R-:W-:Y:S01]  /*1300*/  IMAD.MOV.U32 R12, RZ, RZ, R20 ;  /* 0x000000ffff0c7224 */ /* 0x000fe200078e0014 */
[----:B------:R-:W-:Y:S01]  /*1310*/  UMOV UR5, 0x3eb0f5ff ;  /* 0x3eb0f5ff00057882 */ /* 0x000fe20000000000 */
[----:B------:R-:W-:Y:S01]  /*1320*/  IMAD.MOV.U32 R10, RZ, RZ, RZ ;  /* 0x000000ffff0a7224 */ /* 0x000fe200078e00ff */
[----:B------:R-:W-:Y:S01]  /*1330*/  UMOV UR8, 0x3b39803f ;  /* 0x3b39803f00087882 */ /* 0x000fe20000000000 */
[----:B------:R-:W-:Y:S01]  /*1340*/  IMAD.MOV.U32 R14, RZ, RZ, 0x41ad3b5a ;  /* 0x41ad3b5aff0e7424 */ /* 0x000fe200078e00ff */
[----:B------:R-:W-:Y:S01]  /*1350*/  UMOV UR9, 0x3c7abc9e ;  /* 0x3c7abc9e00097882 */ /* 0x000fe20000000000 */
[----:B------:R-:W-:-:S04]  /*1360*/  IMAD.MOV.U32 R15, RZ, RZ, 0x3ed0f5d2 ;  /* 0x3ed0f5d2ff0f7424 */ /* 0x000fc800078e00ff */
[----:B------:R-:W-:-:S10]  /*1370*/  @!P0 DMUL R24, R20, 1.80143985094819840000e+16 ;  /* 0x4350000014188828 */ /* 0x000fd40000000000 */
[----:B------:R-:W-:Y:S02]  /*1380*/  @!P0 IMAD.MOV.U32 R2, RZ, RZ, R25 ;  /* 0x000000ffff028224 */ /* 0x000fe400078e0019 */
[----:B------:R-:W-:-:S03]  /*1390*/  @!P0 IMAD.MOV.U32 R12, RZ, RZ, R24 ;  /* 0x000000ffff0c8224 */ /* 0x000fc600078e0018 */
[----:B------:R-:W-:-:S04]  /*13a0*/  LOP3.LUT R2, R2, 0x800fffff, RZ, 0xc0, !PT ;  /* 0x800fffff02027812 */ /* 0x000fc800078ec0ff */
[----:B------:R-:W-:Y:S02]  /*13b0*/  LOP3.LUT R13, R2, 0x3ff00000, RZ, 0xfc, !PT ;  /* 0x3ff00000020d7812 */ /* 0x000fe400078efcff */
[----:B------:R-:W-:Y:S02]  /*13c0*/  SHF.R.U32.HI R2, RZ, 0x14, R21 ;  /* 0x00000014ff027819 */ /* 0x000fe40000011615 */
[----:B------:R-:W-:Y:S02]  /*13d0*/  ISETP.GE.U32.AND P1, PT, R13, 0x3ff6a09f, PT ;  /* 0x3ff6a09f0d00780c */ /* 0x000fe40003f26070 */
[----:B------:R-:W-:-:S11]  /*13e0*/  @!P0 LEA.HI R2, R25, 0xffffffca, RZ, 0xc ;  /* 0xffffffca19028811 */ /* 0x000fd600078f60ff */
[----:B------:R-:W-:-:S04]  /*13f0*/  @P1 VIADD R11, R13, 0xfff00000 ;  /* 0xfff000000d0b1836 */ /* 0x000fc80000000000 */
        /* <DEDUP_REMOVED lines=28> */
[----:B------:R-:W-:-:S05]  /*15c0*/  DMUL R14, R16, R14 ;  /* 0x0000000e100e7228 */ /* 0x000fca0000000000 */
        /* <DEDUP_REMOVED lines=10> */
[----:B------:R-:W-:-:S06]  /*1670*/  DMUL R18, R10, R10 ;  /* 0x0000000a0a127228 */ /* 0x000fcc0000000000 */
[----:B------:R-:W-:Y:S01]  /*1680*/  DADD R16, R16, -UR4 ;  /* 0x8000000410107e29 */ /* 0x000fe20008000000 */
[----:B------:R-:W-:Y:S01]  /*1690*/  UMOV UR4, 0x80000000 ;  /* 0x8000000000047882 */ /* 0x000fe20000000000 */
[----:B------:R-:W-:Y:S01]  /*16a0*/  DFMA R22, R10, R10, -R18 ;  /* 0x0000000a0a16722b */ /* 0x000fe20000000812 */
[----:B------:R-:W-:-:S07]  /*16b0*/  UMOV UR5, 0x43300000 ;  /* 0x4330000000057882 */ /* 0x000fce0000000000 */
[C---:B------:R-:W-:Y:S02]  /*16c0*/  DFMA R20, R10.reuse, R20, R22 ;  /* 0x000000140a14722b */ /* 0x040fe40000000016 */
[----:B------:R-:W-:-:S08]  /*16d0*/  DMUL R22, R10, R18 ;  /* 0x000000120a167228 */ /* 0x000fd00000000000 */
[----:B------:R-:W-:-:S08]  /*16e0*/  DFMA R24, R10, R18, -R22 ;  /* 0x000000120a18722b */ /* 0x000fd00000000816 */
[----:B------:R-:W-:Y:S02]  /*16f0*/  DFMA R24, R14, R18, R24 ;  /* 0x000000120e18722b */ /* 0x000fe40000000018 */
[----:B------:R-:W-:-:S06]  /*1700*/  DADD R18, R12, R16 ;  /* 0x000000000c127229 */ /* 0x000fcc0000000010 */
[----:B------:R-:W-:Y:S02]  /*1710*/  DFMA R20, R10, R20, R24 ;  /* 0x000000140a14722b */ /* 0x000fe40000000018 */
[----:B------:R-:W-:-:S08]  /*1720*/  DADD R24, R12, -R18 ;  /* 0x000000000c187229 */ /* 0x000fd00000000812 */
[----:B------:R-:W-:Y:S02]  /*1730*/  DADD R24, R16, R24 ;  /* 0x0000000010187229 */ /* 0x000fe40000000018 */
[----:B------:R-:W-:-:S08]  /*1740*/  DMUL R16, R18, R22 ;  /* 0x0000001612107228 */ /* 0x000fd00000000000 */
        /* <DEDUP_REMOVED lines=9> */
[----:B------:R-:W-:Y:S01]  /*17e0*/  DADD R10, R16, R10 ;  /* 0x00000000100a7229 */ /* 0x000fe2000000000a */
[C---:B------:R-:W-:Y:S01]  /*17f0*/  VIADD R16, R2.reuse, 0xfffffc01 ;  /* 0xfffffc0102107836 */ /* 0x040fe20000000000 */
[----:B------:R-:W-:-:S06]  /*1800*/  @P1 IADD3 R16, PT, PT, R2, -0x3fe, RZ ;  /* 0xfffffc0202101810 */ /* 0x000fcc0007ffe0ff */
        /* <DEDUP_REMOVED lines=79> */
.L_x_78:
[----:B------:R-:W-:Y:S01]  /*1d00*/  DFMA R18, R18, R14, R14 ;  /* 0x0000000e1212722b */ /* 0x000fe2000000000e */
[----:B------:R-:W-:Y:S01]  /*1d10*/  IMAD.MOV.U32 R10, RZ, RZ, R0 ;  /* 0x000000ffff0a7224 */ /* 0x000fe200078e0000 */
[----:B------:R-:W-:Y:S01]  /*1d20*/  DSETP.NEU.AND P0, PT, |R14|, +INF , PT ;  /* 0x7ff000000e00742a */ /* 0x000fe20003f0d200 */
[----:B------:R-:W-:-:S07]  /*1d30*/  IMAD.MOV.U32 R11, RZ, RZ, 0x0 ;  /* 0x00000000ff0b7424 */ /* 0x000fce00078e00ff */
[----:B------:R-:W-:Y:S02]  /*1d40*/  FSEL R2, R14, R18, !P0 ;  /* 0x000000120e027208 */ /* 0x000fe40004000000 */
[----:B------:R-:W-:Y:S01]  /*1d50*/  FSEL R15, R15, R19, !P0 ;  /* 0x000000130f0f7208 */ /* 0x000fe20004000000 */
[----:B------:R-:W-:Y:S06]  /*1d60*/  RET.REL.NODEC R10 `(_Z16pressure_poissonPfS_S_iiff) ;  /* 0xffffffe00aa47950 */ /* 0x000fec0003c3ffff */
.L_x_79:
        /* <DEDUP_REMOVED lines=9> */
.L_x_105:


//--------------------- .text._Z10build_up_bPfS_S_iiffff --------------------------
	.section	.text._Z10build_up_bPfS_S_iiffff,"ax",@progbits
	.align	128
        .global         _Z10build_up_bPfS_S_iiffff
        .type           _Z10build_up_bPfS_S_iiffff,@function
        .size           _Z10build_up_bPfS_S_iiffff,(.L_x_107 - _Z10build_up_bPfS_S_iiffff)
        .other          _Z10build_up_bPfS_S_iiffff,@"STO_CUDA_ENTRY STV_DEFAULT"
_Z10build_up_bPfS_S_iiffff:
.text._Z10build_up_bPfS_S_iiffff:
[----:B------:R-:W-:Y:S01]  /*0000*/  LDC R1, c[0x0][0x37c] ;  /* 0x0000df00ff017b82 */ /* 0x000fe20000000800 */
[----:B------:R-:W0:Y:S07]  /*0010*/  S2R R3, SR_TID.X ;  /* 0x0000000000037919 */ /* 0x000e2e0000002100 */
[----:B------:R-:W0:Y:S08]  /*0020*/  S2UR UR4, SR_CTAID.X ;  /* 0x00000000000479c3 */ /* 0x000e300000002500 */
[----:B------:R-:W0:Y:S08]  /*0030*/  LDC R0, c[0x0][0x360] ;  /* 0x0000d800ff007b82 */ /* 0x000e300000000800 */
[----:B------:R-:W1:Y:S01]  /*0040*/  LDC R5, c[0x0][0x398] ;  /* 0x0000e600ff057b82 */ /* 0x000e620000000800 */
[----:B0-----:R-:W-:-:S05]  /*0050*/  IMAD R0, R0, UR4, R3 ;  /* 0x0000000400007c24 */ /* 0x001fca000f8e0203 */
[----:B-1----:R-:W-:-:S13]  /*0060*/  ISETP.GE.AND P0, PT, R0, R5, PT ;  /* 0x000000050000720c */ /* 0x002fda0003f06270 */
[----:B------:R-:W-:Y:S05]  /*0070*/  @!P0 EXIT ;  /* 0x000000000000894d */ /* 0x000fea0003800000 */
[----:B------:R-:W-:Y:S02]  /*0080*/  IABS R6, R5 ;  /* 0x0000000500067213 */ /* 0x000fe40000000000 */
[----:B------:R-:W-:Y:S02]  /*0090*/  IABS R8, R0 ;  /* 0x0000000000087213 */ /* 0x000fe40000000000 */
[----:B------:R-:W0:Y:S01]  /*00a0*/  I2F.RP R4, R6 ;  /* 0x0000000600047306 */ /* 0x000e220000209400 */
[----:B------:R-:W-:-:S07]  /*00b0*/  ISETP.GE.AND P2, PT, R0, RZ, PT ;  /* 0x000000ff0000720c */ /* 0x000fce0003f46270 */
[----:B0-----:R-:W0:Y:S02]  /*00c0*/  MUFU.RCP R4, R4 ;  /* 0x0000000400047308 */ /* 0x001e240000001000 */
[----:B0-----:R-:W-:-:S06]  /*00d0*/  VIADD R2, R4, 0xffffffe ;  /* 0x0ffffffe04027836 */ /* 0x001fcc0000000000 */
[----:B------:R0:W1:Y:S02]  /*00e0*/  F2I.FTZ.U32.TRUNC.NTZ R3, R2 ;  /* 0x0000000200037305 */ /* 0x000064000021f000 */
[----:B0-----:R-:W-:Y:S02]  /*00f0*/  IMAD.MOV.U32 R2, RZ, RZ, RZ ;  /* 0x000000ffff027224 */ /* 0x001fe400078e00ff */
[----:B-1----:R-:W-:-:S04]  /*0100*/  IMAD.MOV R7, RZ, RZ, -R3 ;  /* 0x000000ffff077224 */ /* 0x002fc800078e0a03 */
[----:B------:R-:W-:-:S04]  /*0110*/  IMAD R7, R7, R6, RZ ;  /* 0x0000000607077224 */ /* 0x000fc800078e02ff */
[----:B------:R-:W-:-:S04]  /*0120*/  IMAD.HI.U32 R3, R3, R7, R2 ;  /* 0x0000000703037227 */ /* 0x000fc800078e0002 */
[----:B------:R-:W-:Y:S02]  /*0130*/  IMAD.MOV.U32 R7, RZ, RZ, R8 ;  /* 0x000000ffff077224 */ /* 0x000fe400078e0008 */
[----:B------:R-:W-:Y:S02]  /*0140*/  VIADD R2, R5, 0xffffffff ;  /* 0xffffffff05027836 */ /* 0x000fe40000000000 */
[----:B------:R-:W-:-:S04]  /*0150*/  IMAD.HI.U32 R3, R3, R7, RZ ;  /* 0x0000000703037227 */ /* 0x000fc800078e00ff */
[----:B------:R-:W-:-:S04]  /*0160*/  IMAD.MOV R3, RZ, RZ, -R3 ;  /* 0x000000ffff037224 */ /* 0x000fc800078e0a03 */
[----:B------:R-:W-:-:S05]  /*0170*/  IMAD R3, R6, R3, R7 ;  /* 0x0000000306037224 */ /* 0x000fca00078e0207 */
[----:B------:R-:W-:-:S13]  /*0180*/  ISETP.GT.U32.AND P0, PT, R6, R3, PT ;  /* 0x000000030600720c */ /* 0x000fda0003f04070 */
[----:B------:R-:W-:Y:S01]  /*0190*/  @!P0 IMAD.IADD R3, R3, 0x1, -R6 ;  /* 0x0000000103038824 */ /* 0x000fe200078e0a06 */
[----:B------:R-:W-:-:S04]  /*01a0*/  ISETP.NE.AND P0, PT, R5, RZ, PT ;  /* 0x000000ff0500720c */ /* 0x000fc80003f05270 */
[----:B------:R-:W-:-:S13]  /*01b0*/  ISETP.GT.U32.AND P1, PT, R6, R3, PT ;  /* 0x000000030600720c */ /* 0x000fda0003f24070 */
[----:B------:R-:W-:-:S05]  /*01c0*/  @!P1 IMAD.IADD R3, R3, 0x1, -R6 ;  /* 0x0000000103039824 */ /* 0x000fca00078e0a06 */
[----:B------:R-:W-:Y:S02]  /*01d0*/  @!P2 IADD3 R3, PT, PT, -R3, RZ, RZ ;  /* 0x000000ff0303a210 */ /* 0x000fe40007ffe1ff */
[----:B------:R-:W-:-:S04]  /*01e0*/  @!P0 LOP3.LUT R3, RZ, R5, RZ, 0x33, !PT ;  /* 0x00000005ff038212 */ /* 0x000fc800078e33ff */
[----:B------:R-:W-:-:S04]  /*01f0*/  ISETP.NE.AND P0, PT, R3, R2, PT ;  /* 0x000000020300720c */ /* 0x000fc80003f05270 */
[----:B------:R-:W-:-:S13]  /*0200*/  ISETP.EQ.OR P0, PT, R3, RZ, !P0 ;  /* 0x000000ff0300720c */ /* 0x000fda0004702670 */
[----:B------:R-:W-:Y:S05]  /*0210*/  @P0 EXIT ;  /* 0x000000000000094d */ /* 0x000fea0003800000 */
[----:B------:R-:W0:Y:S02]  /*0220*/  LDCU UR4, c[0x0][0x39c] ;  /* 0x00007380ff0477ac */ /* 0x000e240008000800 */
[----:B0-----:R-:W-:-:S06]  /*0230*/  UIADD3 UR4, UPT, UPT, UR4, -0x1, URZ ;  /* 0xffffffff04047890 */ /* 0x001fcc000fffe0ff */
[----:B------:R-:W-:-:S05]  /*0240*/  IMAD R3, R5, UR4, RZ ;  /* 0x0000000405037c24 */ /* 0x000fca000f8e02ff */
[----:B------:R-:W-:-:S13]  /*0250*/  ISETP.GE.AND P0, PT, R0, R3, PT ;  /* 0x000000030000720c */ /* 0x000fda0003f06270 */
[----:B------:R-:W-:Y:S05]  /*0260*/  @P0 EXIT ;  /* 0x000000000000094d */ /* 0x000fea0003800000 */
[----:B------:R-:W0:Y:S02]  /*0270*/  LDCU UR4, c[0x0][0x3a8] ;  /* 0x00007500ff0477ac */ /* 0x000e240008000800 */
[----:B0-----:R-:W0:Y:S01]  /*0280*/  F2F.F64.F32 R4, UR4 ;  /* 0x0000000400047d10 */ /* 0x001e220008201800 */
[----:B------:R-:W1:Y:S07]  /*0290*/  LDCU.64 UR4, c[0x0][0x358] ;  /* 0x00006b00ff0477ac */ /* 0x000e6e0008000a00 */
[----:B0-----:R-:W0:Y:S01]  /*02a0*/  MUFU.RCP64H R3, R5 ;  /* 0x0000000500037308 */ /* 0x001e220000001800 */
[----:B------:R-:W-:-:S05]  /*02b0*/  VIADD R2, R5, 0x300402 ;  /* 0x0030040205027836 */ /* 0x000fca0000000000 */
[----:B------:R-:W-:Y:S01]  /*02c0*/  FSETP.GEU.AND P0, PT, |R2|, 5.8789094863358348022e-39, PT ;  /* 0x004004020200780b */ /* 0x000fe20003f0e200 */
[----:B0-----:R-:W-:-:S08]  /*02d0*/  DFMA R6, -R4, R2, 1 ;  /* 0x3ff000000406742b */ /* 0x001fd00000000102 */
[----:B------:R-:W-:-:S08]  /*02e0*/  DFMA R6, R6, R6, R6 ;  /* 0x000000060606722b */ /* 0x000fd00000000006 */
[----:B------:R-:W-:-:S08]  /*02f0*/  DFMA R6, R2, R6, R2 ;  /* 0x000000060206722b */ /* 0x000fd00000000002 */
[----:B------:R-:W-:-:S08]  /*0300*/  DFMA R26, -R4, R6, 1 ;  /* 0x3ff00000041a742b */ /* 0x000fd00000000106 */
[----:B------:R-:W-:Y:S01]  /*0310*/  DFMA R26, R6, R26, R6 ;  /* 0x0000001a061a722b */ /* 0x000fe20000000006 */
[----:B-1----:R-:W-:Y:S10]  /*0320*/  @P0 BRA `(.L_x_80) ;  /* 0x0000000000100947 */ /* 0x002ff40003800000 */
[----:B------:R-:W-:-:S05]  /*0330*/  LOP3.LUT R2, R5, 0x7fffffff, RZ, 0xc0, !PT ;  /* 0x7fffffff05027812 */ /* 0x000fca00078ec0ff */
[----:B------:R-:W-:Y:S01]  /*0340*/  VIADD R8, R2, 0xfff00000 ;  /* 0xfff0000002087836 */ /* 0x000fe20000000000 */
[----:B------:R-:W-:-:S07]  /*0350*/  MOV R2, 0x370 ;  /* 0x0000037000027802 */ /* 0x000fce0000000f00 */
[----:B------:R-:W-:Y:S05]  /*0360*/  CALL.REL.NOINC `($__internal_5_$__cuda_sm20_dblrcp_rn_slowpath_v3) ;  /* 0x0000000800347944 */ /* 0x000fea0003c00000 */
.L_x_80:
[----:B------:R-:W0:Y:S01]  /*0370*/  LDC.64 R24, c[0x0][0x380] ;  /* 0x0000e000ff187b82 */ /* 0x000e220000000a00 */
[----:B------:R-:W1:Y:S01]  /*0380*/  LDCU UR6, c[0x0][0x3a0] ;  /* 0x00007400ff0677ac */ /* 0x000e620008000800 */
[----:B0-----:R-:W-:-:S05]  /*0390*/  IMAD.WIDE R24, R0, 0x4, R24 ;  /* 0x0000000400187825 */ /* 0x001fca00078e0218 */
[----:B------:R-:W2:Y:S04]  /*03a0*/  LDG.E R6, desc[UR4][R24.64+0x4] ;  /* 0x0000040418067981 */ /* 0x000ea8000c1e1900 */
[----:B------:R-:W2:Y:S01]  /*03b0*/  LDG.E R7, desc[UR4][R24.64+-0x4] ;  /* 0xfffffc0418077981 */ /* 0x000ea2000c1e1900 */
[----:B-1----:R-:W0:Y:S01]  /*03c0*/  F2F.F64.F32 R22, UR6 ;  /* 0x0000000600167d10 */ /* 0x002e220008201800 */
[----:B------:R-:W-:Y:S01]  /*03d0*/  IMAD.MOV.U32 R2, RZ, RZ, 0x1 ;  /* 0x00000001ff027424 */ /* 0x000fe200078e00ff */
[----:B------:R-:W-:Y:S01]  /*03e0*/  BSSY.RECONVERGENT B0, `(.L_x_81) ;  /* 0x0000017000007945 */ /* 0x000fe20003800200 */
[----:B0-----:R-:W-:-:S06]  /*03f0*/  DADD R22, R22, R22 ;  /* 0x0000000016167229 */ /* 0x001fcc0000000016 */
[----:B------:R-:W0:Y:S02]  /*0400*/  MUFU.RCP64H R3, R23 ;  /* 0x0000001700037308 */ /* 0x000e240000001800 */
[----:B0-----:R-:W-:-:S08]  /*0410*/  DFMA R4, -R22, R2, 1 ;  /* 0x3ff000001604742b */ /* 0x001fd00000000102 */
[----:B------:R-:W-:-:S08]  /*0420*/  DFMA R4, R4, R4, R4 ;  /* 0x000000040404722b */ /* 0x000fd00000000004 */
[----:B------:R-:W-:-:S08]  /*0430*/  DFMA R4, R2, R4, R2 ;  /* 0x000000040204722b */ /* 0x000fd00000000002 */
[----:B------:R-:W-:-:S08]  /*0440*/  DFMA R2, -R22, R4, 1 ;  /* 0x3ff000001602742b */ /* 0x000fd00000000104 */
[----:B------:R-:W-:Y:S01]  /*0450*/  DFMA R2, R4, R2, R4 ;  /* 0x000000020402722b */ /* 0x000fe20000000004 */
[----:B--2---:R-:W-:-:S06]  /*0460*/  FADD R12, R6, -R7 ;  /* 0x80000007060c7221 */ /* 0x004fcc0000000000 */
[----:B------:R-:W0:Y:S02]  /*0470*/  F2F.F64.F32 R12, R12 ;  /* 0x0000000c000c7310 */ /* 0x000e240000201800 */
[----:B0-----:R-:W-:Y:S01]  /*0480*/  DMUL R4, R12, R2 ;  /* 0x000000020c047228 */ /* 0x001fe20000000000 */
[----:B------:R-:W-:-:S07]  /*0490*/  FSETP.GEU.AND P1, PT, |R13|, 6.5827683646048100446e-37, PT ;  /* 0x036000000d00780b */ /* 0x000fce0003f2e200 */
        /* <DEDUP_REMOVED lines=8> */
[----:B------:R-:W-:Y:S05]  /*0520*/  CALL.REL.NOINC `($__internal_6_$__cuda_sm20_div_rn_f64_full) ;  /* 0x0000000800607944 */ /* 0x000fea0003c00000 */
[----:B------:R-:W-:Y:S01]  /*0530*/  MOV R4, R28 ;  /* 0x0000001c00047202 */ /* 0x000fe20000000f00 */
[----:B------:R-:W-:-:S07]  /*0540*/  IMAD.MOV.U32 R5, RZ, RZ, R29 ;  /* 0x000000ffff057224 */ /* 0x000fce00078e001d */
.L_x_82:
[----:B------:R-:W-:Y:S05]  /*0550*/  BSYNC.RECONVERGENT B0 ;  /* 0x0000000000007941 */ /* 0x000fea0003800200 */
.L_x_81:
[----:B------:R-:W0:Y:S01]  /*0560*/  LDC.64 R20, c[0x0][0x388] ;  /* 0x0000e200ff147b82 */ /* 0x000e220000000a00 */
[----:B------:R-:W1:Y:S02]  /*0570*/  LDCU UR6, c[0x0][0x398] ;  /* 0x00007300ff0677ac */ /* 0x000e640008000800 */
[C---:B-1----:R-:W-:Y:S02]  /*0580*/  VIADD R3, R0.reuse, UR6 ;  /* 0x0000000600037c36 */ /* 0x042fe40008000000 */
[----:B------:R-:W-:Y:S01]  /*0590*/  VIADD R35, R0, -UR6 ;  /* 0x8000000600237c36 */ /* 0x000fe20008000000 */
[----:B------:R-:W1:Y:S01]  /*05a0*/  LDCU UR6, c[0x0][0x3a4] ;  /* 0x00007480ff0677ac */ /* 0x000e620008000800 */
[----:B0-----:R-:W-:-:S04]  /*05b0*/  IMAD.WIDE R2, R3, 0x4, R20 ;  /* 0x0000000403027825 */ /* 0x001fc800078e0214 */
[----:B------:R-:W-:Y:S02]  /*05c0*/  IMAD.WIDE R20, R35, 0x4, R20 ;  /* 0x0000000423147825 */ /* 0x000fe400078e0214 */
[----:B------:R-:W2:Y:S04]  /*05d0*/  LDG.E R2, desc[UR4][R2.64] ;  /* 0x0000000402027981 */ /* 0x000ea8000c1e1900 */
[----:B------:R-:W2:Y:S01]  /*05e0*/  LDG.E R11, desc[UR4][R20.64] ;  /* 0x00000004140b7981 */ /* 0x000ea2000c1e1900 */
[----:B------:R-:W-:Y:S01]  /*05f0*/  IMAD.MOV.U32 R6, RZ, RZ, 0x1 ;  /* 0x00000001ff067424 */ /* 0x000fe200078e00ff */
[----:B------:R-:W-:Y:S01]  /*0600*/  BSSY.RECONVERGENT B0, `(.L_x_83) ;  /* 0x0000018000007945 */ /* 0x000fe20003800200 */
[----:B-1----:R-:W0:Y:S02]  /*0610*/  F2F.F64.F32 R18, UR6 ;  /* 0x0000000600127d10 */ /* 0x002e240008201800 */
[----:B0-----:R-:W-:-:S06]  /*0620*/  DADD R18, R18, R18 ;  /* 0x0000000012127229 */ /* 0x001fcc0000000012 */
[----:B------:R-:W0:Y:S02]  /*0630*/  MUFU.RCP64H R7, R19 ;  /* 0x0000001300077308 */ /* 0x000e240000001800 */
[----:B0-----:R-:W-:-:S08]  /*0640*/  DFMA R8, -R18, R6, 1 ;  /* 0x3ff000001208742b */ /* 0x001fd00000000106 */
[----:B------:R-:W-:-:S08]  /*0650*/  DFMA R8, R8, R8, R8 ;  /* 0x000000080808722b */ /* 0x000fd00000000008 */
[----:B------:R-:W-:Y:S01]  /*0660*/  DFMA R8, R6, R8, R6 ;  /* 0x000000080608722b */ /* 0x000fe20000000006 */
[----:B--2---:R-:W-:-:S07]  /*0670*/  FADD R11, R2, -R11 ;  /* 0x8000000b020b7221 */ /* 0x004fce0000000000 */
[----:B------:R-:W-:Y:S01]  /*0680*/  DFMA R2, -R18, R8, 1 ;  /* 0x3ff000001202742b */ /* 0x000fe20000000108 */
[----:B------:R-:W0:Y:S07]  /*0690*/  F2F.F64.F32 R12, R11 ;  /* 0x0000000b000c7310 */ /* 0x000e2e0000201800 */
[----:B------:R-:W-:-:S08]  /*06a0*/  DFMA R2, R8, R2, R8 ;  /* 0x000000020802722b */ /* 0x000fd00000000008 */
        /* <DEDUP_REMOVED lines=13> */
.L_x_84:
[----:B------:R-:W-:Y:S05]  /*0780*/  BSYNC.RECONVERGENT B0 ;  /* 0x0000000000007941 */ /* 0x000fea0003800200 */
.L_x_83:
[----:B------:R-:W0:Y:S08]  /*0790*/  LDC R9, c[0x0][0x398] ;  /* 0x0000e600ff097b82 */ /* 0x000e300000000800 */
[----:B------:R-:W1:Y:S01]  /*07a0*/  LDC.64 R6, c[0x0][0x380] ;  /* 0x0000e000ff067b82 */ /* 0x000e620000000a00 */
[----:B0-----:R-:W-:-:S06]  /*07b0*/  IMAD.WIDE R24, R9, 0x4, R24 ;  /* 0x0000000409187825 */ /* 0x001fcc00078e0218 */
[----:B------:R-:W2:Y:S01]  /*07c0*/  LDG.E R24, desc[UR4][R24.64] ;  /* 0x0000000418187981 */ /* 0x000ea2000c1e1900 */
[----:B-1----:R-:W-:-:S06]  /*07d0*/  IMAD.WIDE R6, R35, 0x4, R6 ;  /* 0x0000000423067825 */ /* 0x002fcc00078e0206 */
[----:B------:R-:W2:Y:S01]  /*07e0*/  LDG.E R7, desc[UR4][R6.64] ;  /* 0x0000000406077981 */ /* 0x000ea2000c1e1900 */
[----:B------:R-:W0:Y:S01]  /*07f0*/  MUFU.RCP64H R9, R19 ;  /* 0x0000001300097308 */ /* 0x000e220000001800 */
[----:B------:R-:W-:-:S06]  /*0800*/  IMAD.MOV.U32 R8, RZ, RZ, 0x1 ;  /* 0x00000001ff087424 */ /* 0x000fcc00078e00ff */
[----:B0-----:R-:W-:-:S08]  /*0810*/  DFMA R10, -R18, R8, 1 ;  /* 0x3ff00000120a742b */ /* 0x001fd00000000108 */
[----:B------:R-:W-:-:S08]  /*0820*/  DFMA R10, R10, R10, R10 ;  /* 0x0000000a0a0a722b */ /* 0x000fd0000000000a */
[----:B------:R-:W-:-:S08]  /*0830*/  DFMA R10, R8, R10, R8 ;  /* 0x0000000a080a722b */ /* 0x000fd00000000008 */
[----:B------:R-:W-:-:S08]  /*0840*/  DFMA R12, -R18, R10, 1 ;  /* 0x3ff00000120c742b */ /* 0x000fd0000000010a */
[----:B------:R-:W-:Y:S01]  /*0850*/  DFMA R12, R10, R12, R10 ;  /* 0x0000000c0a0c722b */ /* 0x000fe2000000000a */
[----:B------:R-:W-:Y:S01]  /*0860*/  BSSY.RECONVERGENT B0, `(.L_x_85) ;  /* 0x0000015000007945 */ /* 0x000fe20003800200 */
[----:B--2---:R-:W-:-:S06]  /*0870*/  FADD R8, R24, -R7 ;  /* 0x8000000718087221 */ /* 0x004fcc0000000000 */
[----:B------:R-:W0:Y:S02]  /*0880*/  F2F.F64.F32 R8, R8 ;  /* 0x0000000800087310 */ /* 0x000e240000201800 */
[----:B0-----:R-:W-:-:S08]  /*0890*/  DMUL R10, R12, R8 ;  /* 0x000000080c0a7228 */ /* 0x001fd00000000000 */
[----:B------:R-:W-:-:S08]  /*08a0*/  DFMA R6, -R18, R10, R8 ;  /* 0x0000000a1206722b */ /* 0x000fd00000000108 */
[----:B------:R-:W-:Y:S01]  /*08b0*/  DFMA R6, R12, R6, R10 ;  /* 0x000000060c06722b */ /* 0x000fe2000000000a */
[----:B------:R-:W-:-:S09]  /*08c0*/  FSETP.GEU.AND P1, PT, |R9|, 6.5827683646048100446e-37, PT ;  /* 0x036000000900780b */ /* 0x000fd20003f2e200 */
[----:B------:R-:W-:Y:S01]  /*08d0*/  FFMA R12, RZ, R19, R7 ;  /* 0x00000013ff0c7223 */ /* 0x000fe20000000007 */
[----:B------:R-:W-:-:S04]  /*08e0*/  DADD R10, R2, R4 ;  /* 0x00000000020a7229 */ /* 0x000fc80000000004 */
[----:B------:R-:W-:Y:S01]  /*08f0*/  FSETP.GT.AND P0, PT, |R12|, 1.469367938527859385e-39, PT ;  /* 0x001000000c00780b */ /* 0x000fe20003f04200 */
[----:B------:R-:W-:-:S08]  /*0900*/  DMUL R4, R4, R4 ;  /* 0x0000000404047228 */ /* 0x000fd00000000000 */
[----:B------:R-:W-:-:S04]  /*0910*/  DFMA R26, R10, R26, -R4 ;  /* 0x0000001a0a1a722b */ /* 0x000fc80000000804 */
[----:B------:R-:W-:Y:S07]  /*0920*/  @P0 BRA P1, `(.L_x_86) ;  /* 0x0000000000200947 */ /* 0x000fee0000800000 */
[----:B------:R-:W-:Y:S01]  /*0930*/  IMAD.MOV.U32 R12, RZ, RZ, R8 ;  /* 0x000000ffff0c7224 */ /* 0x000fe200078e0008 */
[----:B------:R-:W-:Y:S01]  /*0940*/  MOV R6, 0x990 ;  /* 0x0000099000067802 */ /* 0x000fe20000000f00 */
[----:B------:R-:W-:Y:S02]  /*0950*/  IMAD.MOV.U32 R13, RZ, RZ, R9 ;  /* 0x000000ffff0d7224 */ /* 0x000fe400078e0009 */
[----:B------:R-:W-:Y:S02]  /*0960*/  IMAD.MOV.U32 R14, RZ, RZ, R18 ;  /* 0x000000ffff0e7224 */ /* 0x000fe400078e0012 */
[----:B------:R-:W-:-:S07]  /*0970*/  IMAD.MOV.U32 R15, RZ, RZ, R19 ;  /* 0x000000ffff0f7224 */ /* 0x000fce00078e0013 */
[----:B------:R-:W-:Y:S05]  /*0980*/  CALL.REL.NOINC `($__internal_6_$__cuda_sm20_div_rn_f64_full) ;  /* 0x0000000400487944 */ /* 0x000fea0003c00000 */
[----:B------:R-:W-:Y:S01]  /*0990*/  MOV R6, R28 ;  /* 0x0000001c00067202 */ /* 0x000fe20000000f00 */
[----:B------:R-:W-:-:S07]  /*09a0*/  IMAD.MOV.U32 R7, RZ, RZ, R29 ;  /* 0x000000ffff077224 */ /* 0x000fce00078e001d */
.L_x_86:
[----:B------:R-:W-:Y:S05]  /*09b0*/  BSYNC.RECONVERGENT B0 ;  /* 0x0000000000007941 */ /* 0x000fea0003800200 */
.L_x_85:
[----:B------:R-:W0:Y:S01]  /*09c0*/  LDC R5, c[0x0][0x398] ;  /* 0x0000e600ff057b82 */ /* 0x000e220000000800 */
[----:B------:R-:W-:Y:S01]  /*09d0*/  IMAD.MOV.U32 R4, RZ, RZ, 0x1 ;  /* 0x00000001ff047424 */ /* 0x000fe200078e00ff */
[----:B------:R-:W1:Y:S01]  /*09e0*/  LDCU UR6, c[0x0][0x3ac] ;  /* 0x00007580ff0677ac */ /* 0x000e620008000800 */
[----:B0-----:R-:W-:-:S05]  /*09f0*/  IMAD.WIDE R20, R5, 0x4, R20 ;  /* 0x0000000405147825 */ /* 0x001fca00078e0214 */
[----:B------:R-:W2:Y:S04]  /*0a00*/  LDG.E R10, desc[UR4][R20.64+0x4] ;  /* 0x00000404140a7981 */ /* 0x000ea8000c1e1900 */
[----:B------:R-:W2:Y:S01]  /*0a10*/  LDG.E R11, desc[UR4][R20.64+-0x4] ;  /* 0xfffffc04140b7981 */ /* 0x000ea2000c1e1900 */
[----:B------:R-:W0:Y:S01]  /*0a20*/  MUFU.RCP64H R5, R23 ;  /* 0x0000001700057308 */ /* 0x000e220000001800 */
[----:B------:R-:W-:Y:S01]  /*0a30*/  BSSY.RECONVERGENT B0, `(.L_x_87) ;  /* 0x0000017000007945 */ /* 0x000fe20003800200 */
[----:B0-----:R-:W-:-:S08]  /*0a40*/  DFMA R8, -R22, R4, 1 ;  /* 0x3ff000001608742b */ /* 0x001fd00000000104 */
[----:B------:R-:W-:-:S08]  /*0a50*/  DFMA R8, R8, R8, R8 ;  /* 0x000000080808722b */ /* 0x000fd00000000008 */
[----:B------:R-:W-:Y:S01]  /*0a60*/  DFMA R8, R4, R8, R4 ;  /* 0x000000080408722b */ /* 0x000fe20000000004 */
[----:B--2---:R-:W-:-:S07]  /*0a70*/  FADD R14, R10, -R11 ;  /* 0x8000000b0a0e7221 */ /* 0x004fce0000000000 */
[----:B------:R-:W-:Y:S01]  /*0a80*/  DFMA R10, -R22, R8, 1 ;  /* 0x3ff00000160a742b */ /* 0x000fe20000000108 */
[----:B------:R-:W0:Y:S07]  /*0a90*/  F2F.F64.F32 R4, R14 ;  /* 0x0000000e00047310 */ /* 0x000e2e0000201800 */
[----:B------:R-:W-:Y:S02]  /*0aa0*/  DFMA R10, R8, R10, R8 ;  /* 0x0000000a080a722b */ /* 0x000fe40000000008 */
[----:B0-----:R-:W-:-:S08]  /*0ab0*/  DMUL R12, R4, R6 ;  /* 0x00000006040c7228 */ /* 0x001fd00000000000 */
[----:B------:R-:W-:Y:S02]  /*0ac0*/  DMUL R6, R10, R12 ;  /* 0x0000000c0a067228 */ /* 0x000fe40000000000 */
[----:B------:R-:W-:-:S06]  /*0ad0*/  FSETP.GEU.AND P1, PT, |R13|, 6.5827683646048100446e-37, PT ;  /* 0x036000000d00780b */ /* 0x000fcc0003f2e200 */
[----:B------:R-:W-:-:S08]  /*0ae0*/  DFMA R4, -R22, R6, R12 ;  /* 0x000000061604722b */ /* 0x000fd0000000010c */
[----:B------:R-:W-:Y:S02]  /*0af0*/  DFMA R6, R10, R4, R6 ;  /* 0x000000040a06722b */ /* 0x000fe40000000006 */
[----:B-1----:R-:W0:Y:S08]  /*0b00*/  F2F.F64.F32 R4, UR6 ;  /* 0x0000000600047d10 */ /* 0x002e300008201800 */
[----:B------:R-:W-:-:S05]  /*0b10*/  FFMA R8, RZ, R23, R7 ;  /* 0x00000017ff087223 */ /* 0x000fca0000000007 */
[----:B------:R-:W-:-:S13]  /*0b20*/  FSETP.GT.AND P0, PT, |R8|, 1.469367938527859385e-39, PT ;  /* 0x001000000800780b */ /* 0x000fda0003f04200 */
[----:B0-----:R-:W-:Y:S05]  /*0b30*/  @P0 BRA P1, `(.L_x_88) ;  /* 0x0000000000180947 */ /* 0x001fea0000800000 */
[----:B------:R-:W-:Y:S01]  /*0b40*/  IMAD.MOV.U32 R14, RZ, RZ, R22 ;  /* 0x000000ffff0e7224 */ /* 0x000fe200078e0016 */
[----:B------:R-:W-:Y:S01]  /*0b50*/  MOV R6, 0xb80 ;  /* 0x00000b8000067802 */ /* 0x000fe20000000f00 */
[----:B------:R-:W-:-:S07]  /*0b60*/  IMAD.MOV.U32 R15, RZ, RZ, R23 ;  /* 0x000000ffff0f7224 */ /* 0x000fce00078e0017 */
[----:B------:R-:W-:Y:S05]  /*0b70*/  CALL.REL.NOINC `($__internal_6_$__cuda_sm20_div_rn_f64_full) ;  /* 0x0000000000cc7944 */ /* 0x000fea0003c00000 */
[----:B------:R-:W-:Y:S02]  /*0b80*/  IMAD.MOV.U32 R6, RZ, RZ, R28 ;  /* 0x000000ffff067224 */ /* 0x000fe400078e001c */
[----:B------:R-:W-:-:S07]  /*0b90*/  IMAD.MOV.U32 R7, RZ, RZ, R29 ;  /* 0x000000ffff077224 */ /* 0x000fce00078e001d */
.L_x_88:
[----:B------:R-:W-:Y:S05]  /*0ba0*/  BSYNC.RECONVERGENT B0 ;  /* 0x0000000000007941 */ /* 0x000fea0003800200 */
.L_x_87:
[----:B------:R-:W-:Y:S01]  /*0bb0*/  DADD R6, R6, R6 ;  /* 0x0000000006067229 */ /* 0x000fe20000000006 */
[----:B------:R-:W0:Y:S07]  /*0bc0*/  LDC.64 R8, c[0x0][0x390] ;  /* 0x0000e400ff087b82 */ /* 0x000e2e0000000a00 */
[----:B------:R-:W-:-:S08]  /*0bd0*/  DADD R6, R26, -R6 ;  /* 0x000000001a067229 */ /* 0x000fd00000000806 */
[----:B------:R-:W-:-:S08]  /*0be0*/  DFMA R6, -R2, R2, R6 ;  /* 0x000000020206722b */ /* 0x000fd00000000106 */
[----:B------:R-:W-:Y:S01]  /*0bf0*/  DMUL R4, R6, R4 ;  /* 0x0000000406047228 */ /* 0x000fe20000000000 */
[----:B0-----:R-:W-:-:S09]  /*0c00*/  IMAD.WIDE R2, R0, 0x4, R8 ;  /* 0x0000000400027825 */ /* 0x001fd200078e0208 */
[----:B------:R-:W0:Y:S02]  /*0c10*/  F2F.F32.F64 R5, R4 ;  /* 0x0000000400057310 */ /* 0x000e240000301000 */
[----:B0-----:R-:W-:Y:S01]  /*0c20*/  STG.E desc[UR4][R2.64], R5 ;  /* 0x0000000502007986 */ /* 0x001fe2000c101904 */
[----:B------:R-:W-:Y:S05]  /*0c30*/  EXIT ;  /* 0x000000000000794d */ /* 0x000fea0003800000 */
        .weak           $__internal_5_$__cuda_sm20_dblrcp_rn_slowpath_v3
        .type           $__internal_5_$__cuda_sm20_dblrcp_rn_slowpath_v3,@function
        .size           $__internal_5_$__cuda_sm20_dblrcp_rn_slowpath_v3,($__internal_6_$__cuda_sm20_div_rn_f64_full - $__internal_5_$__cuda_sm20_dblrcp_rn_slowpath_v3)
$__internal_5_$__cuda_sm20_dblrcp_rn_slowpath_v3:
[----:B------:R-:W-:-:S14]  /*0c40*/  DSETP.GTU.AND P0, PT, |R4|, +INF , PT ;  /* 0x7ff000000400742a */ /* 0x000fdc0003f0c200 */
[----:B------:R-:W-:Y:S05]  /*0c50*/  @P0 BRA `(.L_x_89) ;  /* 0x00000000007c0947 */ /* 0x000fea0003800000 */
[----:B------:R-:W-:-:S04]  /*0c60*/  LOP3.LUT R3, R5, 0x7fffffff, RZ, 0xc0, !PT ;  /* 0x7fffffff05037812 */ /* 0x000fc800078ec0ff */
[----:B------:R-:W-:-:S04]  /*0c70*/  IADD3 R6, PT, PT, R3, -0x1, RZ ;  /* 0xffffffff03067810 */ /* 0x000fc80007ffe0ff */
[----:B------:R-:W-:-:S13]  /*0c80*/  ISETP.GE.U32.AND P0, PT, R6, 0x7fefffff, PT ;  /* 0x7fefffff0600780c */ /* 0x000fda0003f06070 */
[----:B------:R-:W-:Y:S01]  /*0c90*/  @P0 LOP3.LUT R7, R5, 0x7ff00000, RZ, 0x3c, !PT ;  /* 0x7ff0000005070812 */ /* 0x000fe200078e3cff */
[----:B------:R-:W-:Y:S01]  /*0ca0*/  @P0 IMAD.MOV.U32 R6, RZ, RZ, RZ ;  /* 0x000000ffff060224 */ /* 0x000fe200078e00ff */
[----:B------:R-:W-:Y:S06]  /*0cb0*/  @P0 BRA `(.L_x_90) ;  /* 0x00000000006c0947 */ /* 0x000fec0003800000 */
[----:B------:R-:W-:-:S13]  /*0cc0*/  ISETP.GE.U32.AND P0, PT, R3, 0x1000001, PT ;  /* 0x010000010300780c */ /* 0x000fda0003f06070 */
[----:B------:R-:W-:Y:S05]  /*0cd0*/  @!P0 BRA `(.L_x_91) ;  /* 0x0000000000348947 */ /* 0x000fea0003800000 */
[----:B------:R-:W-:Y:S02]  /*0ce0*/  VIADD R7, R5, 0xc0200000 ;  /* 0xc020000005077836 */ /* 0x000fe40000000000 */
[----:B------:R-:W-:Y:S02]  /*0cf0*/  IMAD.MOV.U32 R6, RZ, RZ, R4 ;  /* 0x000000ffff067224 */ /* 0x000fe400078e0004 */
[----:B------:R-:W0:Y:S04]  /*0d00*/  MUFU.RCP64H R9, R7 ;  /* 0x0000000700097308 */ /* 0x000e280000001800 */
[----:B0-----:R-:W-:-:S08]  /*0d10*/  DFMA R10, -R6, R8, 1 ;  /* 0x3ff00000060a742b */ /* 0x001fd00000000108 */
[----:B------:R-:W-:-:S08]  /*0d20*/  DFMA R10, R10, R10, R10 ;  /* 0x0000000a0a0a722b */ /* 0x000fd0000000000a */
[----:B------:R-:W-:-:S08]  /*0d30*/  DFMA R10, R8, R10, R8 ;  /* 0x0000000a080a722b */ /* 0x000fd00000000008 */
[----:B------:R-:W-:-:S08]  /*0d40*/  DFMA R8, -R6, R10, 1 ;  /* 0x3ff000000608742b */ /* 0x000fd0000000010a */
[----:B------:R-:W-:-:S08]  /*0d50*/  DFMA R8, R10, R8, R10 ;  /* 0x000000080a08722b */ /* 0x000fd0000000000a */
[----:B------:R-:W-:-:S08]  /*0d60*/  DMUL R8, R8, 2.2250738585072013831e-308 ;  /* 0x0010000008087828 */ /* 0x000fd00000000000 */
[----:B------:R-:W-:-:S08]  /*0d70*/  DFMA R4, -R4, R8, 1 ;  /* 0x3ff000000404742b */ /* 0x000fd00000000108 */
[----:B------:R-:W-:-:S08]  /*0d80*/  DFMA R4, R4, R4, R4 ;  /* 0x000000040404722b */ /* 0x000fd00000000004 */
[----:B------:R-:W-:Y:S01]  /*0d90*/  DFMA R6, R8, R4, R8 ;  /* 0x000000040806722b */ /* 0x000fe20000000008 */
[----:B------:R-:W-:Y:S10]  /*0da0*/  BRA `(.L_x_90) ;  /* 0x0000000000307947 */ /* 0x000ff40003800000 */
.L_x_91:
[----:B------:R-:W-:Y:S01]  /*0db0*/  DMUL R4, R4, 8.11296384146066816958e+31 ;  /* 0x4690000004047828 */ /* 0x000fe20000000000 */
[----:B------:R-:W-:-:S05]  /*0dc0*/  IMAD.MOV.U32 R6, RZ, RZ, R8 ;  /* 0x000000ffff067224 */ /* 0x000fca00078e0008 */
[----:B------:R-:W0:Y:S02]  /*0dd0*/  MUFU.RCP64H R7, R5 ;  /* 0x0000000500077308 */ /* 0x000e240000001800 */
[----:B0-----:R-:W-:-:S08]  /*0de0*/  DFMA R8, -R4, R6, 1 ;  /* 0x3ff000000408742b */ /* 0x001fd00000000106 */
[----:B------:R-:W-:-:S08]  /*0df0*/  DFMA R8, R8, R8, R8 ;  /* 0x000000080808722b */ /* 0x000fd00000000008 */
[----:B------:R-:W-:-:S08]  /*0e00*/  DFMA R8, R6, R8, R6 ;  /* 0x000000080608722b */ /* 0x000fd00000000006 */
[----:B------:R-:W-:-:S08]  /*0e10*/  DFMA R6, -R4, R8, 1 ;  /* 0x3ff000000406742b */ /* 0x000fd00000000108 */
[----:B------:R-:W-:-:S08]  /*0e20*/  DFMA R6, R8, R6, R8 ;  /* 0x000000060806722b */ /* 0x000fd00000000008 */
[----:B------:R-:W-:Y:S01]  /*0e30*/  DMUL R6, R6, 8.11296384146066816958e+31 ;  /* 0x4690000006067828 */ /* 0x000fe20000000000 */
[----:B------:R-:W-:Y:S10]  /*0e40*/  BRA `(.L_x_90) ;  /* 0x0000000000087947 */ /* 0x000ff40003800000 */
.L_x_89:
[----:B------:R-:W-:Y:S01]  /*0e50*/  LOP3.LUT R7, R5, 0x80000, RZ, 0xfc, !PT ;  /* 0x0008000005077812 */ /* 0x000fe200078efcff */
[----:B------:R-:W-:-:S07]  /*0e60*/  IMAD.MOV.U32 R6, RZ, RZ, R4 ;  /* 0x000000ffff067224 */ /* 0x000fce00078e0004 */
.L_x_90:
[----:B------:R-:W-:Y:S01]  /*0e70*/  IMAD.MOV.U32 R3, RZ, RZ, 0x0 ;  /* 0x00000000ff037424 */ /* 0x000fe200078e00ff */
[----:B------:R-:W-:Y:S01]  /*0e80*/  MOV R27, R7 ;  /* 0x00000007001b7202 */ /* 0x000fe20000000f00 */
[----:B------:R-:W-:Y:S02]  /*0e90*/  IMAD.MOV.U32 R26, RZ, RZ, R6 ;  /* 0x000000ffff1a7224 */ /* 0x000fe400078e0006 */
[----:B------:R-:W-:Y:S05]  /*0ea0*/  RET.REL.NODEC R2 `(_Z10build_up_bPfS_S_iiffff) ;  /* 0xfffffff002547950 */ /* 0x000fea0003c3ffff */
        .weak           $__internal_6_$__cuda_sm20_div_rn_f64_full
        .type           $__internal_6_$__cuda_sm20_div_rn_f64_full,@function
        .size           $__internal_6_$__cuda_sm20_div_rn_f64_full,(.L_x_107 - $__internal_6_$__cuda_sm20_div_rn_f64_full)
$__internal_6_$__cuda_sm20_div_rn_f64_full:
[C---:B------:R-:W-:Y:S01]  /*0eb0*/  FSETP.GEU.AND P0, PT, |R15|.reuse, 1.469367938527859385e-39, PT ;  /* 0x001000000f00780b */ /* 0x040fe20003f0e200 */
[----:B------:R-:W-:Y:S01]  /*0ec0*/  IMAD.MOV.U32 R10, RZ, RZ, 0x1 ;  /* 0x00000001ff0a7424 */ /* 0x000fe200078e00ff */
[----:B------:R-:W-:Y:S01]  /*0ed0*/  LOP3.LUT R16, R15, 0x800fffff, RZ, 0xc0, !PT ;  /* 0x800fffff0f107812 */ /* 0x000fe200078ec0ff */
[----:B------:R-:W-:Y:S01]  /*0ee0*/  BSSY.RECONVERGENT B1, `(.L_x_92) ;  /* 0x0000054000017945 */ /* 0x000fe20003800200 */
[C---:B------:R-:W-:Y:S02]  /*0ef0*/  FSETP.GEU.AND P2, PT, |R13|.reuse, 1.469367938527859385e-39, PT ;  /* 0x001000000d00780b */ /* 0x040fe40003f4e200 */
        /* <DEDUP_REMOVED lines=8> */
[----:B------:R-:W-:Y:S01]  /*0f80*/  @!P2 ISETP.GE.U32.AND P3, PT, R8, R7, PT ;  /* 0x000000070800a20c */ /* 0x000fe20003f66070 */
[----:B------:R-:W-:Y:S01]  /*0f90*/  IMAD.MOV.U32 R7, RZ, RZ, 0x1ca00000 ;  /* 0x1ca00000ff077424 */ /* 0x000fe200078e00ff */
[----:B------:R-:W-:-:S04]  /*0fa0*/  @!P0 LOP3.LUT R9, R17, 0x7ff00000, RZ, 0xc0, !PT ;  /* 0x7ff0000011098812 */ /* 0x000fc800078ec0ff */
[----:B------:R-:W-:-:S04]  /*0fb0*/  @!P2 SEL R29, R7, 0x63400000, !P3 ;  /* 0x63400000071da807 */ /* 0x000fc80005800000 */
[----:B------:R-:W-:-:S04]  /*0fc0*/  @!P2 LOP3.LUT R32, R29, 0x80000000, R13, 0xf8, !PT ;  /* 0x800000001d20a812 */ /* 0x000fc800078ef80d */
[----:B------:R-:W-:Y:S01]  /*0fd0*/  @!P2 LOP3.LUT R33, R32, 0x100000, RZ, 0xfc, !PT ;  /* 0x001000002021a812 */ /* 0x000fe200078efcff */
[----:B0-----:R-:W-:Y:S01]  /*0fe0*/  DFMA R30, R10, -R16, 1 ;  /* 0x3ff000000a1e742b */ /* 0x001fe20000000810 */
[----:B------:R-:W-:-:S07]  /*0ff0*/  @!P2 MOV R32, RZ ;  /* 0x000000ff0020a202 */ /* 0x000fce0000000f00 */
        /* <DEDUP_REMOVED lines=12> */
[----:B------:R-:W-:Y:S01]  /*10c0*/  VIADD R34, R9, 0xffffffff ;  /* 0xffffffff09227836 */ /* 0x000fe20000000000 */
[----:B------:R-:W-:-:S04]  /*10d0*/  DFMA R32, R30, -R16, R10 ;  /* 0x800000101e20722b */ /* 0x000fc8000000000a */
[----:B------:R-:W-:-:S04]  /*10e0*/  ISETP.GT.U32.OR P0, PT, R34, 0x7feffffe, P0 ;  /* 0x7feffffe2200780c */ /* 0x000fc80000704470 */
[----:B------:R-:W-:-:S09]  /*10f0*/  DFMA R32, R28, R32, R30 ;  /* 0x000000201c20722b */ /* 0x000fd2000000001e */
[----:B------:R-:W-:Y:S05]  /*1100*/  @P0 BRA `(.L_x_93) ;  /* 0x0000000000700947 */ /* 0x000fea0003800000 */
[----:B------:R-:W-:Y:S02]  /*1110*/  LOP3.LUT R12, R13, 0x7ff00000, RZ, 0xc0, !PT ;  /* 0x7ff000000d0c7812 */ /* 0x000fe400078ec0ff */
        /* <DEDUP_REMOVED lines=11> */
[----:B------:R-:W-:-:S06]  /*11d0*/  DFMA R10, R32, -R16, R10 ;  /* 0x80000010200a722b */ /* 0x000fcc000000000a */
[----:B------:R-:W-:-:S04]  /*11e0*/  MOV R10, RZ ;  /* 0x000000ff000a7202 */ /* 0x000fc80000000f00 */
        /* <DEDUP_REMOVED lines=14> */
.L_x_93:
        /* <DEDUP_REMOVED lines=12> */
[----:B------:R-:W-:Y:S01]  /*1390*/  @!P0 IMAD.MOV.U32 R28, RZ, RZ, RZ ;  /* 0x000000ffff1c8224 */ /* 0x000fe200078e00ff */
[----:B------:R-:W-:-:S03]  /*13a0*/  @P0 MOV R28, RZ ;  /* 0x000000ff001c0202 */ /* 0x000fc60000000f00 */
[----:B------:R-:W-:Y:S01]  /*13b0*/  @P0 IMAD.MOV.U32 R29, RZ, RZ, R7 ;  /* 0x000000ffff1d0224 */ /* 0x000fe200078e0007 */
[----:B------:R-:W-:Y:S06]  /*13c0*/  BRA `(.L_x_94) ;  /* 0x0000000000147947 */ /* 0x000fec0003800000 */
.L_x_96:
[----:B------:R-:W-:Y:S01]  /*13d0*/  LOP3.LUT R29, R15, 0x80000, RZ, 0xfc, !PT ;  /* 0x000800000f1d7812 */ /* 0x000fe200078efcff */
[----:B------:R-:W-:Y:S01]  /*13e0*/  IMAD.MOV.U32 R28, RZ, RZ, R14 ;  /* 0x000000ffff1c7224 */ /* 0x000fe200078e000e */
[----:B------:R-:W-:Y:S06]  /*13f0*/  BRA `(.L_x_94) ;  /* 0x0000000000087947 */ /* 0x000fec0003800000 */
.L_x_95:
[----:B------:R-:W-:Y:S01]  /*1400*/  LOP3.LUT R29, R13, 0x80000, RZ, 0xfc, !PT ;  /* 0x000800000d1d7812 */ /* 0x000fe200078efcff */
[----:B------:R-:W-:-:S07]  /*1410*/  IMAD.MOV.U32 R28, RZ, RZ, R12 ;  /* 0x000000ffff1c7224 */ /* 0x000fce00078e000c */
.L_x_94:
[----:B------:R-:W-:Y:S05]  /*1420*/  BSYNC.RECONVERGENT B1 ;  /* 0x0000000000017941 */ /* 0x000fea0003800200 */
.L_x_92:
[----:B------:R-:W-:-:S04]  /*1430*/  IMAD.MOV.U32 R7, RZ, RZ, 0x0 ;  /* 0x00000000ff077424 */ /* 0x000fc800078e00ff */
[----:B------:R-:W-:Y:S05]  /*1440*/  RET.REL.NODEC R6 `(_Z10build_up_bPfS_S_iiffff) ;  /* 0xffffffe806ec7950 */ /* 0x000fea0003c3ffff */
.L_x_97:
        /* <DEDUP_REMOVED lines=11> */
.L_x_107:


//--------------------- .nv.shared.reserved.0     --------------------------
	.section	.nv.shared.reserved.0,"aw",@nobits
	.weak		__nv_reservedSMEM_offset_0_alias
	.size		__nv_reservedSMEM_offset_0_alias, 0, 64
	.other		__nv_reservedSMEM_offset_0_alias,@"STO_CUDA_RESERVED_SHARED STV_DEFAULT"
__nv_reservedSMEM_offset_0_alias:
	.zero		0
	.zero		64


//--------------------- .nv.constant0._Z20cavity_flow_v_updatePfS_S_S_iifffff --------------------------
	.section	.nv.constant0._Z20cavity_flow_v_updatePfS_S_S_iifffff,"a",@progbits
	.sectionflags	@""
	.align	4
.nv.constant0._Z20cavity_flow_v_updatePfS_S_S_iifffff:
	.zero		956


//--------------------- .nv.constant0._Z20cavity_flow_u_updatePfS_S_S_iifffff --------------------------
	.section	.nv.constant0._Z20cavity_flow_u_updatePfS_S_S_iifffff,"a",@progbits
	.sectionflags	@""
	.align	4
.nv.constant0._Z20cavity_flow_u_updatePfS_S_S_iifffff:
	.zero		956


//--------------------- .nv.constant0._Z16pressure_poissonPfS_S_iiff --------------------------
	.section	.nv.constant0._Z16pressure_poissonPfS_S_iiff,"a",@progbits
	.sectionflags	@""
	.align	4
.nv.constant0._Z16pressure_poissonPfS_S_iiff:
	.zero		936


//--------------------- .nv.constant0._Z10build_up_bPfS_S_iiffff --------------------------
	.section	.nv.constant0._Z10build_up_bPfS_S_iiffff,"a",@progbits
	.sectionflags	@""
	.align	4
.nv.constant0._Z10build_up_bPfS_S_iiffff:
	.zero		944


//--------------------- SYMBOLS --------------------------

	.type		.nv.reservedSmem.offset0,@object
	.size		.nv.reservedSmem.offset0,0x4
